	.target	sm_100a

	.elftype	@"ET_EXEC"


//--------------------- .note.nv.tkinfo           --------------------------
	.section	.note.nv.tkinfo,"",@"SHT_NOTE"
	.sectionflags	@"SHF_NOTE_NV_TKINFO"
	.tkinfo
        /*0018*/ 	.word	0x00000002
        /*0030*/ 	.string	""
        /*0030*/ 	.string	"ptxas"
        /*0030*/ 	.string	"Cuda compilation tools, release 13.0, V13.0.88"
        /*0030*/ 	.string	"Build cuda_13.0.r13.0/compiler.36424714_0"
        /*0030*/ 	.string	"-arch sm_100a -m 64 "



//--------------------- .note.nv.cuinfo           --------------------------
	.section	.note.nv.cuinfo,"",@"SHT_NOTE"
	.sectionflags	@"SHF_NOTE_NV_CUINFO"
        /*0018*/ 	.short	0x0002
        /*001a*/ 	.short	0x0064
        /*001c*/ 	.short	0x0082
	.zero		2


//--------------------- .nv.info                  --------------------------
	.section	.nv.info,"",@"SHT_CUDA_INFO"
	.align	4


	//----- nvinfo : EIATTR_REGCOUNT
	.align		4
        /*0000*/ 	.byte	0x04, 0x2f
        /*0002*/ 	.short	(.L_19 - .L_18)
	.align		4
.L_18:
        /*0004*/ 	.word	index@(_ZN7cutlass13device_kernelINS_4gemm6kernel13GemmUniversalIN4cute5tupleIJiiiiEEENS1_10collective13CollectiveMmaINS1_35MainloopSm100TmaUmmaWarpSpecializedILi28ELi2ELi3ENS5_IJNS4_1CILi2EEENSA_ILi1EEESC_EEEEENS5_IJNSA_ILi256EEENSA_ILi160EEENSA_ILi32EEEEEEaNS5_IJlSC_lEEEaSJ_NS4_8TiledMMAINS4_8MMA_AtomIJNS4_21SM100_MMA_S8_2x1SM_SSIaaiLi256ELi160ELNS4_4UMMA5MajorE0ELSO_0ELNSN_8SaturateE0EEEEEENS4_6LayoutINS5_IJSC_SC_SC_EEENS5_IJNSA_ILi0EEESU_SU_EEEEENS5_IJNS4_10UnderscoreESX_SX_EEEEENS4_18SM100_TMA_2SM_LOADENS4_14ComposedLayoutINS4_7SwizzleILi1ELi4ELi3EEENS4_18smem_ptr_flag_bitsILi8EEENSS_INS5_IJNSA_ILi8EEESH_EEENS5_IJSH_SC_EEEEEEEvNS4_8identityES10_S1A_vS1B_EENS_8epilogue10collective18CollectiveEpilogueINS1D_23Sm100TmaWarpSpecializedILi1ELi1ELi160ELb0ELb0EEEJNS5_IJNSA_ILi128EEESG_SH_EEENS5_IJNSS_IS1I_SC_EENSS_ISG_SC_EEEEEaSJ_aSJ_NS1D_6fusion15FusionCallbacksIS1H_NS1N_17LinearCombinationIaiaiLNS_15FloatRoundStyleE2EEES1J_S1M_JEEENS4_5SM1004TMEM4LOAD26SM100_TMEM_LOAD_32dp32b32xENS4_13SM90_TMA_LOADES1A_NS4_39AutoVectorizingCopyWithAssumedAlignmentILi128EEENS4_14SM90_TMA_STOREES1A_S1Z_S1Z_EEEvvEEEEvNT_6ParamsE)
        /*0008*/ 	.word	0x000000ff


	//----- nvinfo : EIATTR_FRAME_SIZE
	.align		4
.L_19:
        /*000c*/ 	.byte	0x04, 0x11
        /*000e*/ 	.short	(.L_21 - .L_20)
	.align		4
.L_20:
        /*0010*/ 	.word	index@($__internal_2_$__cuda_sm10x_tcgen05_guardrail_trap_unallocated_columns_being_dealloced)
        /*0014*/ 	.word	0x00000018


	//----- nvinfo : EIATTR_FRAME_SIZE
	.align		4
.L_21:
        /*0018*/ 	.byte	0x04, 0x11
        /*001a*/ 	.short	(.L_23 - .L_22)
	.align		4
.L_22:
        /*001c*/ 	.word	index@($__internal_1_$__cuda_sm10x_tcgen05_guardrail_trap_phase_invalid_during_alloc)
        /*0020*/ 	.word	0x00000018


	//----- nvinfo : EIATTR_FRAME_SIZE
	.align		4
.L_23:
        /*0024*/ 	.byte	0x04, 0x11
        /*0026*/ 	.short	(.L_25 - .L_24)
	.align		4
.L_24:
        /*0028*/ 	.word	index@($__internal_0_$__cuda_sm10x_tcgen05_guardrail_trap_col_being_dealloced_not_returned_by_alloc)
        /*002c*/ 	.word	0x00000018


	//----- nvinfo : EIATTR_FRAME_SIZE
	.align		4
.L_25:
        /*0030*/ 	.byte	0x04, 0x11
        /*0032*/ 	.short	(.L_27 - .L_26)
	.align		4
.L_26:
        /*0034*/ 	.word	index@(_ZN7cutlass13device_kernelINS_4gemm6kernel13GemmUniversalIN4cute5tupleIJiiiiEEENS1_10collective13CollectiveMmaINS1_35MainloopSm100TmaUmmaWarpSpecializedILi28ELi2ELi3ENS5_IJNS4_1CILi2EEENSA_ILi1EEESC_EEEEENS5_IJNSA_ILi256EEENSA_ILi160EEENSA_ILi32EEEEEEaNS5_IJlSC_lEEEaSJ_NS4_8TiledMMAINS4_8MMA_AtomIJNS4_21SM100_MMA_S8_2x1SM_SSIaaiLi256ELi160ELNS4_4UMMA5MajorE0ELSO_0ELNSN_8SaturateE0EEEEEENS4_6LayoutINS5_IJSC_SC_SC_EEENS5_IJNSA_ILi0EEESU_SU_EEEEENS5_IJNS4_10UnderscoreESX_SX_EEEEENS4_18SM100_TMA_2SM_LOADENS4_14ComposedLayoutINS4_7SwizzleILi1ELi4ELi3EEENS4_18smem_ptr_flag_bitsILi8EEENSS_INS5_IJNSA_ILi8EEESH_EEENS5_IJSH_SC_EEEEEEEvNS4_8identityES10_S1A_vS1B_EENS_8epilogue10collective18CollectiveEpilogueINS1D_23Sm100TmaWarpSpecializedILi1ELi1ELi160ELb0ELb0EEEJNS5_IJNSA_ILi128EEESG_SH_EEENS5_IJNSS_IS1I_SC_EENSS_ISG_SC_EEEEEaSJ_aSJ_NS1D_6fusion15FusionCallbacksIS1H_NS1N_17LinearCombinationIaiaiLNS_15FloatRoundStyleE2EEES1J_S1M_JEEENS4_5SM1004TMEM4LOAD26SM100_TMEM_LOAD_32dp32b32xENS4_13SM90_TMA_LOADES1A_NS4_39AutoVectorizingCopyWithAssumedAlignmentILi128EEENS4_14SM90_TMA_STOREES1A_S1Z_S1Z_EEEvvEEEEvNT_6ParamsE)
        /*0038*/ 	.word	0x00000018


	//----- nvinfo : EIATTR_MIN_STACK_SIZE
	.align		4
.L_27:
        /*003c*/ 	.byte	0x04, 0x12
        /*003e*/ 	.short	(.L_29 - .L_28)
	.align		4
.L_28:
        /*0040*/ 	.word	index@(_ZN7cutlass13device_kernelINS_4gemm6kernel13GemmUniversalIN4cute5tupleIJiiiiEEENS1_10collective13CollectiveMmaINS1_35MainloopSm100TmaUmmaWarpSpecializedILi28ELi2ELi3ENS5_IJNS4_1CILi2EEENSA_ILi1EEESC_EEEEENS5_IJNSA_ILi256EEENSA_ILi160EEENSA_ILi32EEEEEEaNS5_IJlSC_lEEEaSJ_NS4_8TiledMMAINS4_8MMA_AtomIJNS4_21SM100_MMA_S8_2x1SM_SSIaaiLi256ELi160ELNS4_4UMMA5MajorE0ELSO_0ELNSN_8SaturateE0EEEEEENS4_6LayoutINS5_IJSC_SC_SC_EEENS5_IJNSA_ILi0EEESU_SU_EEEEENS5_IJNS4_10UnderscoreESX_SX_EEEEENS4_18SM100_TMA_2SM_LOADENS4_14ComposedLayoutINS4_7SwizzleILi1ELi4ELi3EEENS4_18smem_ptr_flag_bitsILi8EEENSS_INS5_IJNSA_ILi8EEESH_EEENS5_IJSH_SC_EEEEEEEvNS4_8identityES10_S1A_vS1B_EENS_8epilogue10collective18CollectiveEpilogueINS1D_23Sm100TmaWarpSpecializedILi1ELi1ELi160ELb0ELb0EEEJNS5_IJNSA_ILi128EEESG_SH_EEENS5_IJNSS_IS1I_SC_EENSS_ISG_SC_EEEEEaSJ_aSJ_NS1D_6fusion15FusionCallbacksIS1H_NS1N_17LinearCombinationIaiaiLNS_15FloatRoundStyleE2EEES1J_S1M_JEEENS4_5SM1004TMEM4LOAD26SM100_TMEM_LOAD_32dp32b32xENS4_13SM90_TMA_LOADES1A_NS4_39AutoVectorizingCopyWithAssumedAlignmentILi128EEENS4_14SM90_TMA_STOREES1A_S1Z_S1Z_EEEvvEEEEvNT_6ParamsE)
        /*0044*/ 	.word	0x00000018
.L_29:


//--------------------- .nv.compat                --------------------------
	.section	.nv.compat,"",@"SHT_CUDA_COMPAT_INFO"
	.align	4
        /*0000*/ 	.byte	0x02, 0x09, 0x01, 0x00, 0x02, 0x02, 0x03, 0x00, 0x02, 0x05, 0x06, 0x00, 0x03, 0x07, 0x01, 0x01
        /*0010*/ 	.byte	0x02, 0x03, 0x01, 0x00, 0x02, 0x06, 0x01, 0x00, 0x04, 0x0b, 0x08, 0x00, 0x01, 0x00, 0x00, 0x00
        /*0020*/ 	.byte	0x00, 0x00, 0x00, 0x00


//--------------------- .nv.info._ZN7cutlass13device_kernelINS_4gemm6kernel13GemmUniversalIN4cute5tupleIJiiiiEEENS1_10collective13CollectiveMmaINS1_35MainloopSm100TmaUmmaWarpSpecializedILi28ELi2ELi3ENS5_IJNS4_1CILi2EEENSA_ILi1EEESC_EEEEENS5_IJNSA_ILi256EEENSA_ILi160EEENSA_ILi32EEEEEEaNS5_IJlSC_lEEEaSJ_NS4_8TiledMMAINS4_8MMA_AtomIJNS4_21SM100_MMA_S8_2x1SM_SSIaaiLi256ELi160ELNS4_4UMMA5MajorE0ELSO_0ELNSN_8SaturateE0EEEEEENS4_6LayoutINS5_IJSC_SC_SC_EEENS5_IJNSA_ILi0EEESU_SU_EEEEENS5_IJNS4_10UnderscoreESX_SX_EEEEENS4_18SM100_TMA_2SM_LOADENS4_14ComposedLayoutINS4_7SwizzleILi1ELi4ELi3EEENS4_18smem_ptr_flag_bitsILi8EEENSS_INS5_IJNSA_ILi8EEESH_EEENS5_IJSH_SC_EEEEEEEvNS4_8identityES10_S1A_vS1B_EENS_8epilogue10collective18CollectiveEpilogueINS1D_23Sm100TmaWarpSpecializedILi1ELi1ELi160ELb0ELb0EEEJNS5_IJNSA_ILi128EEESG_SH_EEENS5_IJNSS_IS1I_SC_EENSS_ISG_SC_EEEEEaSJ_aSJ_NS1D_6fusion15FusionCallbacksIS1H_NS1N_17LinearCombinationIaiaiLNS_15FloatRoundStyleE2EEES1J_S1M_JEEENS4_5SM1004TMEM4LOAD26SM100_TMEM_LOAD_32dp32b32xENS4_13SM90_TMA_LOADES1A_NS4_39AutoVectorizingCopyWithAssumedAlignmentILi128EEENS4_14SM90_TMA_STOREES1A_S1Z_S1Z_EEEvvEEEEvNT_6ParamsE --------------------------
	.section	.nv.info._ZN7cutlass13device_kernelINS_4gemm6kernel13GemmUniversalIN4cute5tupleIJiiiiEEENS1_10collective13CollectiveMmaINS1_35MainloopSm100TmaUmmaWarpSpecializedILi28ELi2ELi3ENS5_IJNS4_1CILi2EEENSA_ILi1EEESC_EEEEENS5_IJNSA_ILi256EEENSA_ILi160EEENSA_ILi32EEEEEEaNS5_IJlSC_lEEEaSJ_NS4_8TiledMMAINS4_8MMA_AtomIJNS4_21SM100_MMA_S8_2x1SM_SSIaaiLi256ELi160ELNS4_4UMMA5MajorE0ELSO_0ELNSN_8SaturateE0EEEEEENS4_6LayoutINS5_IJSC_SC_SC_EEENS5_IJNSA_ILi0EEESU_SU_EEEEENS5_IJNS4_10UnderscoreESX_SX_EEEEENS4_18SM100_TMA_2SM_LOADENS4_14ComposedLayoutINS4_7SwizzleILi1ELi4ELi3EEENS4_18smem_ptr_flag_bitsILi8EEENSS_INS5_IJNSA_ILi8EEESH_EEENS5_IJSH_SC_EEEEEEEvNS4_8identityES10_S1A_vS1B_EENS_8epilogue10collective18CollectiveEpilogueINS1D_23Sm100TmaWarpSpecializedILi1ELi1ELi160ELb0ELb0EEEJNS5_IJNSA_ILi128EEESG_SH_EEENS5_IJNSS_IS1I_SC_EENSS_ISG_SC_EEEEEaSJ_aSJ_NS1D_6fusion15FusionCallbacksIS1H_NS1N_17LinearCombinationIaiaiLNS_15FloatRoundStyleE2EEES1J_S1M_JEEENS4_5SM1004TMEM4LOAD26SM100_TMEM_LOAD_32dp32b32xENS4_13SM90_TMA_LOADES1A_NS4_39AutoVectorizingCopyWithAssumedAlignmentILi128EEENS4_14SM90_TMA_STOREES1A_S1Z_S1Z_EEEvvEEEEvNT_6ParamsE,"",@"SHT_CUDA_INFO"
	.sectionflags	@""
	.align	4


	//----- nvinfo : EIATTR_CUDA_API_VERSION
	.align		4
        /*0000*/ 	.byte	0x04, 0x37
        /*0002*/ 	.short	(.L_31 - .L_30)
.L_30:
        /*0004*/ 	.word	0x00000082


	//----- nvinfo : EIATTR_KPARAM_INFO
	.align		4
.L_31:
        /*0008*/ 	.byte	0x04, 0x17
        /*000a*/ 	.short	(.L_33 - .L_32)
.L_32:
        /*000c*/ 	.word	0x00000000
        /*0010*/ 	.short	0x0000
        /*0012*/ 	.short	0x0000
        /*0014*/ 	.byte	0x00, 0xf0, 0x01, 0x20


	//----- nvinfo : EIATTR_AT_ENTRY_FRAGMENTS
	.align		4
.L_33:
        /*0018*/ 	.byte	0x04, 0x4f
        /*001a*/ 	.short	(.L_35 - .L_34)


	//   ....[0]....
.L_34:
        /*001c*/ 	.word	0x00000007


	//----- nvinfo : EIATTR_RESERVED_SMEM_USED
	.align		4
.L_35:
        /*0020*/ 	.byte	0x01, 0x41
	.zero		2


	//----- nvinfo : EIATTR_SPARSE_MMA_MASK
	.align		4
        /*0024*/ 	.byte	0x03, 0x50
        /*0026*/ 	.short	0x0000


	//----- nvinfo : EIATTR_TCGEN05_2CTA_USED
	.align		4
        /*0028*/ 	.byte	0x01, 0x52
	.zero		2


	//----- nvinfo : EIATTR_MAXREG_COUNT
	.align		4
        /*002c*/ 	.byte	0x03, 0x1b
        /*002e*/ 	.short	0x00ff


	//----- nvinfo : EIATTR_NUM_BARRIERS
	.align		4
        /*0030*/ 	.byte	0x02, 0x4c
        /*0032*/ 	.byte	0x07
	.zero		1


	//----- nvinfo : EIATTR_EXTERNS
	.align		4
        /*0034*/ 	.byte	0x04, 0x0f
        /*0036*/ 	.short	(.L_37 - .L_36)


	//   ....[0]....
	.align		4
.L_36:
        /*0038*/ 	.word	index@(__assertfail)


	//----- nvinfo : EIATTR_ANNOTATIONS
	.align		4
.L_37:
        /*003c*/ 	.byte	0x04, 0x55
        /*003e*/ 	.short	(.L_39 - .L_38)


	//   ....[0]....
.L_38:
        /*0040*/ 	.word	0x00000001
        /*0044*/ 	.byte	0xe0, 0x00, 0x00, 0x00, 0x01, 0x00, 0x00, 0x00, 0x80, 0x01, 0x00, 0x00, 0x01, 0x00, 0x00, 0x00
        /*0054*/ 	.byte	0xc0, 0x01, 0x00, 0x00, 0x01, 0x00, 0x00, 0x00, 0x70, 0x5a, 0x00, 0x00, 0x01, 0x00, 0x00, 0x00
        /*0064*/ 	.byte	0x20, 0x5b, 0x00, 0x00, 0x01, 0x00, 0x00, 0x00, 0xc0, 0x5f, 0x00, 0x00, 0x01, 0x00, 0x00, 0x00
        /*0074*/ 	.byte	0xe0, 0x69, 0x00, 0x00, 0x01, 0x00, 0x00, 0x00, 0x90, 0x6b, 0x00, 0x00, 0x01, 0x00, 0x00, 0x00
        /*0084*/ 	.byte	0x60, 0x6c, 0x00, 0x00, 0x01, 0x00, 0x00, 0x00, 0x20, 0x71, 0x00, 0x00, 0x01, 0x00, 0x00, 0x00
        /*0094*/ 	.byte	0x30, 0x73, 0x00, 0x00, 0x01, 0x00, 0x00, 0x00, 0x80, 0x7b, 0x00, 0x00, 0x01, 0x00, 0x00, 0x00
        /*00a4*/ 	.byte	0xf0, 0x89, 0x00, 0x00, 0x01, 0x00, 0x00, 0x00, 0x20, 0x98, 0x00, 0x00, 0x01, 0x00, 0x00, 0x00
        /*00b4*/ 	.byte	0x80, 0x98, 0x00, 0x00


	//----- nvinfo : EIATTR_MERCURY_ISA_VERSION
	.align		4
.L_39:
        /*00b8*/ 	.byte	0x03, 0x5f
        /*00ba*/ 	.short	0x0101


	//----- nvinfo : EIATTR_INT_WARP_WIDE_INSTR_OFFSETS
	.align		4
        /*00bc*/ 	.byte	0x04, 0x31
        /*00be*/ 	.short	(.L_41 - .L_40)


	//   ....[0]....
.L_40:
        /*00c0*/ 	.word	0x00001010


	//   ....[1]....
        /*00c4*/ 	.word	0x000010b0


	//   ....[2]....
        /*00c8*/ 	.word	0x00004fe0


	//   ....[3]....
        /*00cc*/ 	.word	0x00005000


	//   ....[4]....
        /*00d0*/ 	.word	0x00005030


	//   ....[5]....
        /*00d4*/ 	.word	0x00005c60


	//   ....[6]....
        /*00d8*/ 	.word	0x00005ce0


	//   ....[7]....
        /*00dc*/ 	.word	0x00005d40


	//   ....[8]....
        /*00e0*/ 	.word	0x00005da0


	//   ....[9]....
        /*00e4*/ 	.word	0x00005e60


	//   ....[10]....
        /*00e8*/ 	.word	0x00005e80


	//----- nvinfo : EIATTR_COOP_GROUP_MASK_REGIDS
	.align		4
.L_41:
        /*00ec*/ 	.byte	0x04, 0x29
        /*00ee*/ 	.short	(.L_43 - .L_42)


	//   ....[0]....
.L_42:
        /*00f0*/ 	.word	0xffffffff


	//   ....[1]....
        /*00f4*/ 	.word	0xffffffff


	//   ....[2]....
        /*00f8*/ 	.word	0xffffffff


	//   ....[3]....
        /*00fc*/ 	.word	0xffffffff


	//   ....[4]....
        /*0100*/ 	.word	0xffffffff


	//   ....[5]....
        /*0104*/ 	.word	0xffffffff


	//   ....[6]....
        /*0108*/ 	.word	0xffffffff


	//   ....[7]....
        /*010c*/ 	.word	0xffffffff


	//   ....[8]....
        /*0110*/ 	.word	0xffffffff


	//   ....[9]....
        /*0114*/ 	.word	0xffffffff


	//   ....[10]....
        /*0118*/ 	.word	0xffffffff


	//   ....[11]....
        /*011c*/ 	.word	0xffffffff


	//   ....[12]....
        /*0120*/ 	.word	0xffffffff


	//   ....[13]....
        /*0124*/ 	.word	0xffffffff


	//----- nvinfo : EIATTR_COOP_GROUP_INSTR_OFFSETS
	.align		4
.L_43:
        /*0128*/ 	.byte	0x04, 0x28
        /*012a*/ 	.short	(.L_45 - .L_44)


	//   ....[0]....
.L_44:
        /*012c*/ 	.word	0x000000b0


	//   ....[1]....
        /*0130*/ 	.word	0x00000550


	//   ....[2]....
        /*0134*/ 	.word	0x00000a00


	//   ....[3]....
        /*0138*/ 	.word	0x00000b30


	//   ....[4]....
        /*013c*/ 	.word	0x00000c20


	//   ....[5]....
        /*0140*/ 	.word	0x00000d80


	//   ....[6]....
        /*0144*/ 	.word	0x00000ef0


	//   ....[7]....
        /*0148*/ 	.word	0x00001130


	//   ....[8]....
        /*014c*/ 	.word	0x00002380


	//   ....[9]....
        /*0150*/ 	.word	0x00003fa0


	//   ....[10]....
        /*0154*/ 	.word	0x00004470


	//   ....[11]....
        /*0158*/ 	.word	0x000044a0


	//   ....[12]....
        /*015c*/ 	.word	0x00004ee0


	//   ....[13]....
        /*0160*/ 	.word	0x000050f0


	//----- nvinfo : EIATTR_VRC_CTA_INIT_COUNT
	.align		4
.L_45:
        /*0164*/ 	.byte	0x02, 0x4a
        /*0166*/ 	.byte	0x80
	.zero		1


	//----- nvinfo : EIATTR_SYSCALL_OFFSETS
	.align		4
        /*0168*/ 	.byte	0x04, 0x46
        /*016a*/ 	.short	(.L_47 - .L_46)


	//   ....[0]....
.L_46:
        /*016c*/ 	.word	0x00006880


	//   ....[1]....
        /*0170*/ 	.word	0x000069b0


	//   ....[2]....
        /*0174*/ 	.word	0x000074f0


	//   ....[3]....
        /*0178*/ 	.word	0x00007660


	//   ....[4]....
        /*017c*/ 	.word	0x000077d0


	//   ....[5]....
        /*0180*/ 	.word	0x00007940


	//   ....[6]....
        /*0184*/ 	.word	0x00007ab0


	//----- nvinfo : EIATTR_MBARRIER_INSTR_OFFSETS
	.align		4
.L_47:
        /*0188*/ 	.byte	0x04, 0x39
        /*018a*/ 	.short	(.L_49 - .L_48)


	//   ....[0]....
.L_48:
        /*018c*/ 	.word	0x00000660
        /*0190*/ 	.word	0x000000ff
        /*0194*/ 	.word	0x00000000
        /*0198*/ 	.short	0x0100
        /*019a*/ 	.byte	0x04
	.zero		1


	//   ....[1]....
        /*019c*/ 	.word	0x00000670
        /*01a0*/ 	.word	0x000000ff
        /*01a4*/ 	.word	0x000000e0
        /*01a8*/ 	.short	0x0100
        /*01aa*/ 	.byte	0x04
	.zero		1


	//   ....[2]....
        /*01ac*/ 	.word	0x00000680
        /*01b0*/ 	.word	0x000000ff
        /*01b4*/ 	.word	0x00000008
        /*01b8*/ 	.short	0x0100
        /*01ba*/ 	.byte	0x04
	.zero		1


	//   ....[3]....
        /*01bc*/ 	.word	0x00000690
        /*01c0*/ 	.word	0x000000ff
        /*01c4*/ 	.word	0x000000e8
        /*01c8*/ 	.short	0x0100
        /*01ca*/ 	.byte	0x04
	.zero		1


	//   ....[4]....
        /*01cc*/ 	.word	0x000006a0
        /*01d0*/ 	.word	0x000000ff
        /*01d4*/ 	.word	0x00000010
        /*01d8*/ 	.short	0x0100
        /*01da*/ 	.byte	0x04
	.zero		1


	//   ....[5]....
        /*01dc*/ 	.word	0x000006b0
        /*01e0*/ 	.word	0x000000ff
        /*01e4*/ 	.word	0x000000f0
        /*01e8*/ 	.short	0x0100
        /*01ea*/ 	.byte	0x04
	.zero		1


	//   ....[6]....
        /*01ec*/ 	.word	0x000006c0
        /*01f0*/ 	.word	0x000000ff
        /*01f4*/ 	.word	0x00000018
        /*01f8*/ 	.short	0x0100
        /*01fa*/ 	.byte	0x04
	.zero		1


	//   ....[7]....
        /*01fc*/ 	.word	0x000006d0
        /*0200*/ 	.word	0x000000ff
        /*0204*/ 	.word	0x000000f8
        /*0208*/ 	.short	0x0100
        /*020a*/ 	.byte	0x04
	.zero		1


	//   ....[8]....
        /*020c*/ 	.word	0x000006e0
        /*0210*/ 	.word	0x000000ff
        /*0214*/ 	.word	0x00000020
        /*0218*/ 	.short	0x0100
        /*021a*/ 	.byte	0x04
	.zero		1


	//   ....[9]....
        /*021c*/ 	.word	0x000006f0
        /*0220*/ 	.word	0x000000ff
        /*0224*/ 	.word	0x00000100
        /*0228*/ 	.short	0x0100
        /*022a*/ 	.byte	0x04
	.zero		1


	//   ....[10]....
        /*022c*/ 	.word	0x00000700
        /*0230*/ 	.word	0x000000ff
        /*0234*/ 	.word	0x00000028
        /*0238*/ 	.short	0x0100
        /*023a*/ 	.byte	0x04
	.zero		1


	//   ....[11]....
        /*023c*/ 	.word	0x00000710
        /*0240*/ 	.word	0x000000ff
        /*0244*/ 	.word	0x00000108
        /*0248*/ 	.short	0x0100
        /*024a*/ 	.byte	0x04
	.zero		1


	//   ....[12]....
        /*024c*/ 	.word	0x00000720
        /*0250*/ 	.word	0x000000ff
        /*0254*/ 	.word	0x00000030
        /*0258*/ 	.short	0x0100
        /*025a*/ 	.byte	0x04
	.zero		1


	//   ....[13]....
        /*025c*/ 	.word	0x00000730
        /*0260*/ 	.word	0x000000ff
        /*0264*/ 	.word	0x00000110
        /*0268*/ 	.short	0x0100
        /*026a*/ 	.byte	0x04
	.zero		1


	//   ....[14]....
        /*026c*/ 	.word	0x00000740
        /*0270*/ 	.word	0x000000ff
        /*0274*/ 	.word	0x00000038
        /*0278*/ 	.short	0x0100
        /*027a*/ 	.byte	0x04
	.zero		1


	//   ....[15]....
        /*027c*/ 	.word	0x00000750
        /*0280*/ 	.word	0x000000ff
        /*0284*/ 	.word	0x00000118
        /*0288*/ 	.short	0x0100
        /*028a*/ 	.byte	0x04
	.zero		1


	//   ....[16]....
        /*028c*/ 	.word	0x00000760
        /*0290*/ 	.word	0x000000ff
        /*0294*/ 	.word	0x00000040
        /*0298*/ 	.short	0x0100
        /*029a*/ 	.byte	0x04
	.zero		1


	//   ....[17]....
        /*029c*/ 	.word	0x00000770
        /*02a0*/ 	.word	0x000000ff
        /*02a4*/ 	.word	0x00000120
        /*02a8*/ 	.short	0x0100
        /*02aa*/ 	.byte	0x04
	.zero		1


	//   ....[18]....
        /*02ac*/ 	.word	0x00000780
        /*02b0*/ 	.word	0x000000ff
        /*02b4*/ 	.word	0x00000048
        /*02b8*/ 	.short	0x0100
        /*02ba*/ 	.byte	0x04
	.zero		1


	//   ....[19]....
        /*02bc*/ 	.word	0x00000790
        /*02c0*/ 	.word	0x000000ff
        /*02c4*/ 	.word	0x00000128
        /*02c8*/ 	.short	0x0100
        /*02ca*/ 	.byte	0x04
	.zero		1


	//   ....[20]....
        /*02cc*/ 	.word	0x000007a0
        /*02d0*/ 	.word	0x000000ff
        /*02d4*/ 	.word	0x00000050
        /*02d8*/ 	.short	0x0100
        /*02da*/ 	.byte	0x04
	.zero		1


	//   ....[21]....
        /*02dc*/ 	.word	0x000007b0
        /*02e0*/ 	.word	0x000000ff
        /*02e4*/ 	.word	0x00000130
        /*02e8*/ 	.short	0x0100
        /*02ea*/ 	.byte	0x04
	.zero		1


	//   ....[22]....
        /*02ec*/ 	.word	0x000007c0
        /*02f0*/ 	.word	0x000000ff
        /*02f4*/ 	.word	0x00000058
        /*02f8*/ 	.short	0x0100
        /*02fa*/ 	.byte	0x04
	.zero		1


	//   ....[23]....
        /*02fc*/ 	.word	0x000007d0
        /*0300*/ 	.word	0x000000ff
        /*0304*/ 	.word	0x00000138
        /*0308*/ 	.short	0x0100
        /*030a*/ 	.byte	0x04
	.zero		1


	//   ....[24]....
        /*030c*/ 	.word	0x000007e0
        /*0310*/ 	.word	0x000000ff
        /*0314*/ 	.word	0x00000060
        /*0318*/ 	.short	0x0100
        /*031a*/ 	.byte	0x04
	.zero		1


	//   ....[25]....
        /*031c*/ 	.word	0x000007f0
        /*0320*/ 	.word	0x000000ff
        /*0324*/ 	.word	0x00000140
        /*0328*/ 	.short	0x0100
        /*032a*/ 	.byte	0x04
	.zero		1


	//   ....[26]....
        /*032c*/ 	.word	0x00000800
        /*0330*/ 	.word	0x000000ff
        /*0334*/ 	.word	0x00000068
        /*0338*/ 	.short	0x0100
        /*033a*/ 	.byte	0x04
	.zero		1


	//   ....[27]....
        /*033c*/ 	.word	0x00000810
        /*0340*/ 	.word	0x000000ff
        /*0344*/ 	.word	0x00000148
        /*0348*/ 	.short	0x0100
        /*034a*/ 	.byte	0x04
	.zero		1


	//   ....[28]....
        /*034c*/ 	.word	0x00000820
        /*0350*/ 	.word	0x000000ff
        /*0354*/ 	.word	0x00000070
        /*0358*/ 	.short	0x0100
        /*035a*/ 	.byte	0x04
	.zero		1


	//   ....[29]....
        /*035c*/ 	.word	0x00000830
        /*0360*/ 	.word	0x000000ff
        /*0364*/ 	.word	0x00000150
        /*0368*/ 	.short	0x0100
        /*036a*/ 	.byte	0x04
	.zero		1


	//   ....[30]....
        /*036c*/ 	.word	0x00000840
        /*0370*/ 	.word	0x000000ff
        /*0374*/ 	.word	0x00000078
        /*0378*/ 	.short	0x0100
        /*037a*/ 	.byte	0x04
	.zero		1


	//   ....[31]....
        /*037c*/ 	.word	0x00000850
        /*0380*/ 	.word	0x000000ff
        /*0384*/ 	.word	0x00000158
        /*0388*/ 	.short	0x0100
        /*038a*/ 	.byte	0x04
	.zero		1


	//   ....[32]....
        /*038c*/ 	.word	0x00000860
        /*0390*/ 	.word	0x000000ff
        /*0394*/ 	.word	0x00000080
        /*0398*/ 	.short	0x0100
        /*039a*/ 	.byte	0x04
	.zero		1


	//   ....[33]....
        /*039c*/ 	.word	0x00000870
        /*03a0*/ 	.word	0x000000ff
        /*03a4*/ 	.word	0x00000160
        /*03a8*/ 	.short	0x0100
        /*03aa*/ 	.byte	0x04
	.zero		1


	//   ....[34]....
        /*03ac*/ 	.word	0x00000880
        /*03b0*/ 	.word	0x000000ff
        /*03b4*/ 	.word	0x00000088
        /*03b8*/ 	.short	0x0100
        /*03ba*/ 	.byte	0x04
	.zero		1


	//   ....[35]....
        /*03bc*/ 	.word	0x00000890
        /*03c0*/ 	.word	0x000000ff
        /*03c4*/ 	.word	0x00000168
        /*03c8*/ 	.short	0x0100
        /*03ca*/ 	.byte	0x04
	.zero		1


	//   ....[36]....
        /*03cc*/ 	.word	0x000008a0
        /*03d0*/ 	.word	0x000000ff
        /*03d4*/ 	.word	0x00000090
        /*03d8*/ 	.short	0x0100
        /*03da*/ 	.byte	0x04
	.zero		1


	//   ....[37]....
        /*03dc*/ 	.word	0x000008b0
        /*03e0*/ 	.word	0x000000ff
        /*03e4*/ 	.word	0x00000170
        /*03e8*/ 	.short	0x0100
        /*03ea*/ 	.byte	0x04
	.zero		1


	//   ....[38]....
        /*03ec*/ 	.word	0x000008c0
        /*03f0*/ 	.word	0x000000ff
        /*03f4*/ 	.word	0x00000098
        /*03f8*/ 	.short	0x0100
        /*03fa*/ 	.byte	0x04
	.zero		1


	//   ....[39]....
        /*03fc*/ 	.word	0x000008d0
        /*0400*/ 	.word	0x000000ff
        /*0404*/ 	.word	0x00000178
        /*0408*/ 	.short	0x0100
        /*040a*/ 	.byte	0x04
	.zero		1


	//   ....[40]....
        /*040c*/ 	.word	0x000008e0
        /*0410*/ 	.word	0x000000ff
        /*0414*/ 	.word	0x000000a0
        /*0418*/ 	.short	0x0100
        /*041a*/ 	.byte	0x04
	.zero		1


	//   ....[41]....
        /*041c*/ 	.word	0x000008f0
        /*0420*/ 	.word	0x000000ff
        /*0424*/ 	.word	0x00000180
        /*0428*/ 	.short	0x0100
        /*042a*/ 	.byte	0x04
	.zero		1


	//   ....[42]....
        /*042c*/ 	.word	0x00000900
        /*0430*/ 	.word	0x000000ff
        /*0434*/ 	.word	0x000000a8
        /*0438*/ 	.short	0x0100
        /*043a*/ 	.byte	0x04
	.zero		1


	//   ....[43]....
        /*043c*/ 	.word	0x00000910
        /*0440*/ 	.word	0x000000ff
        /*0444*/ 	.word	0x00000188
        /*0448*/ 	.short	0x0100
        /*044a*/ 	.byte	0x04
	.zero		1


	//   ....[44]....
        /*044c*/ 	.word	0x00000920
        /*0450*/ 	.word	0x000000ff
        /*0454*/ 	.word	0x000000b0
        /*0458*/ 	.short	0x0100
        /*045a*/ 	.byte	0x04
	.zero		1


	//   ....[45]....
        /*045c*/ 	.word	0x00000930
        /*0460*/ 	.word	0x000000ff
        /*0464*/ 	.word	0x00000190
        /*0468*/ 	.short	0x0100
        /*046a*/ 	.byte	0x04
	.zero		1


	//   ....[46]....
        /*046c*/ 	.word	0x00000940
        /*0470*/ 	.word	0x000000ff
        /*0474*/ 	.word	0x000000b8
        /*0478*/ 	.short	0x0100
        /*047a*/ 	.byte	0x04
	.zero		1


	//   ....[47]....
        /*047c*/ 	.word	0x00000950
        /*0480*/ 	.word	0x000000ff
        /*0484*/ 	.word	0x00000198
        /*0488*/ 	.short	0x0100
        /*048a*/ 	.byte	0x04
	.zero		1


	//   ....[48]....
        /*048c*/ 	.word	0x00000960
        /*0490*/ 	.word	0x000000ff
        /*0494*/ 	.word	0x000000c0
        /*0498*/ 	.short	0x0100
        /*049a*/ 	.byte	0x04
	.zero		1


	//   ....[49]....
        /*049c*/ 	.word	0x00000970
        /*04a0*/ 	.word	0x000000ff
        /*04a4*/ 	.word	0x000001a0
        /*04a8*/ 	.short	0x0100
        /*04aa*/ 	.byte	0x04
	.zero		1


	//   ....[50]....
        /*04ac*/ 	.word	0x00000980
        /*04b0*/ 	.word	0x000000ff
        /*04b4*/ 	.word	0x000000c8
        /*04b8*/ 	.short	0x0100
        /*04ba*/ 	.byte	0x04
	.zero		1


	//   ....[51]....
        /*04bc*/ 	.word	0x00000990
        /*04c0*/ 	.word	0x000000ff
        /*04c4*/ 	.word	0x000001a8
        /*04c8*/ 	.short	0x0100
        /*04ca*/ 	.byte	0x04
	.zero		1


	//   ....[52]....
        /*04cc*/ 	.word	0x000009a0
        /*04d0*/ 	.word	0x000000ff
        /*04d4*/ 	.word	0x000000d0
        /*04d8*/ 	.short	0x0100
        /*04da*/ 	.byte	0x04
	.zero		1


	//   ....[53]....
        /*04dc*/ 	.word	0x000009b0
        /*04e0*/ 	.word	0x000000ff
        /*04e4*/ 	.word	0x000001b0
        /*04e8*/ 	.short	0x0100
        /*04ea*/ 	.byte	0x04
	.zero		1


	//   ....[54]....
        /*04ec*/ 	.word	0x000009c0
        /*04f0*/ 	.word	0x000000ff
        /*04f4*/ 	.word	0x000000d8
        /*04f8*/ 	.short	0x0100
        /*04fa*/ 	.byte	0x04
	.zero		1


	//   ....[55]....
        /*04fc*/ 	.word	0x000009d0
        /*0500*/ 	.word	0x000000ff
        /*0504*/ 	.word	0x000001b8
        /*0508*/ 	.short	0x0100
        /*050a*/ 	.byte	0x04
	.zero		1


	//   ....[56]....
        /*050c*/ 	.word	0x00000b00
        /*0510*/ 	.word	0x000000ff
        /*0514*/ 	.word	0x000001c0
        /*0518*/ 	.short	0x0100
        /*051a*/ 	.byte	0x04
	.zero		1


	//   ....[57]....
        /*051c*/ 	.word	0x00000b10
        /*0520*/ 	.word	0x000000ff
        /*0524*/ 	.word	0x000001c8
        /*0528*/ 	.short	0x0100
        /*052a*/ 	.byte	0x04
	.zero		1


	//   ....[58]....
        /*052c*/ 	.word	0x00000bf0
        /*0530*/ 	.word	0x000000ff
        /*0534*/ 	.word	0x000001d0
        /*0538*/ 	.short	0x0100
        /*053a*/ 	.byte	0x04
	.zero		1


	//   ....[59]....
        /*053c*/ 	.word	0x00000c00
        /*0540*/ 	.word	0x000000ff
        /*0544*/ 	.word	0x000001d8
        /*0548*/ 	.short	0x0100
        /*054a*/ 	.byte	0x04
	.zero		1


	//   ....[60]....
        /*054c*/ 	.word	0x00000d30
        /*0550*/ 	.word	0x000000ff
        /*0554*/ 	.word	0x000001e0
        /*0558*/ 	.short	0x0100
        /*055a*/ 	.byte	0x04
	.zero		1


	//   ....[61]....
        /*055c*/ 	.word	0x00000d40
        /*0560*/ 	.word	0x000000ff
        /*0564*/ 	.word	0x000001f0
        /*0568*/ 	.short	0x0100
        /*056a*/ 	.byte	0x04
	.zero		1


	//   ....[62]....
        /*056c*/ 	.word	0x00000d50
        /*0570*/ 	.word	0x000000ff
        /*0574*/ 	.word	0x000001e8
        /*0578*/ 	.short	0x0100
        /*057a*/ 	.byte	0x04
	.zero		1


	//   ....[63]....
        /*057c*/ 	.word	0x00000d60
        /*0580*/ 	.word	0x000000ff
        /*0584*/ 	.word	0x000001f8
        /*0588*/ 	.short	0x0100
        /*058a*/ 	.byte	0x04
	.zero		1


	//   ....[64]....
        /*058c*/ 	.word	0x00000e80
        /*0590*/ 	.word	0x000000ff
        /*0594*/ 	.word	0x00000200
        /*0598*/ 	.short	0x0100
        /*059a*/ 	.byte	0x04
	.zero		1


	//   ....[65]....
        /*059c*/ 	.word	0x00000e90
        /*05a0*/ 	.word	0x000000ff
        /*05a4*/ 	.word	0x00000218
        /*05a8*/ 	.short	0x0100
        /*05aa*/ 	.byte	0x04
	.zero		1


	//   ....[66]....
        /*05ac*/ 	.word	0x00000ea0
        /*05b0*/ 	.word	0x000000ff
        /*05b4*/ 	.word	0x00000208
        /*05b8*/ 	.short	0x0100
        /*05ba*/ 	.byte	0x04
	.zero		1


	//   ....[67]....
        /*05bc*/ 	.word	0x00000eb0
        /*05c0*/ 	.word	0x000000ff
        /*05c4*/ 	.word	0x00000220
        /*05c8*/ 	.short	0x0100
        /*05ca*/ 	.byte	0x04
	.zero		1


	//   ....[68]....
        /*05cc*/ 	.word	0x00000ec0
        /*05d0*/ 	.word	0x000000ff
        /*05d4*/ 	.word	0x00000210
        /*05d8*/ 	.short	0x0100
        /*05da*/ 	.byte	0x04
	.zero		1


	//   ....[69]....
        /*05dc*/ 	.word	0x00000ed0
        /*05e0*/ 	.word	0x000000ff
        /*05e4*/ 	.word	0x00000228
        /*05e8*/ 	.short	0x0100
        /*05ea*/ 	.byte	0x04
	.zero		1


	//   ....[70]....
        /*05ec*/ 	.word	0x00000fc0
        /*05f0*/ 	.word	0x000000ff
        /*05f4*/ 	.word	0x00000230
        /*05f8*/ 	.short	0x0100
        /*05fa*/ 	.byte	0x04
	.zero		1


	//   ....[71]....
        /*05fc*/ 	.word	0x00000fd0
        /*0600*/ 	.word	0x000000ff
        /*0604*/ 	.word	0x00000240
        /*0608*/ 	.short	0x0100
        /*060a*/ 	.byte	0x04
	.zero		1


	//   ....[72]....
        /*060c*/ 	.word	0x00000fe0
        /*0610*/ 	.word	0x000000ff
        /*0614*/ 	.word	0x00000238
        /*0618*/ 	.short	0x0100
        /*061a*/ 	.byte	0x04
	.zero		1


	//   ....[73]....
        /*061c*/ 	.word	0x00000ff0
        /*0620*/ 	.word	0x000000ff
        /*0624*/ 	.word	0x00000248
        /*0628*/ 	.short	0x0100
        /*062a*/ 	.byte	0x04
	.zero		1


	//   ....[74]....
        /*062c*/ 	.word	0x000010f0
        /*0630*/ 	.word	0x000000ff
        /*0634*/ 	.word	0x00000250
        /*0638*/ 	.short	0x0100
        /*063a*/ 	.byte	0x04
	.zero		1


	//   ....[75]....
        /*063c*/ 	.word	0x00001bb0
        /*0640*/ 	.word	0x00000003
        /*0644*/ 	.word	0x00000240
        /*0648*/ 	.short	0x010a
        /*064a*/ 	.byte	0xff
	.zero		1


	//   ....[76]....
        /*064c*/ 	.word	0x00001be0
        /*0650*/ 	.word	0x00000003
        /*0654*/ 	.word	0x00000230
        /*0658*/ 	.short	0x0101
        /*065a*/ 	.byte	0xff
	.zero		1


	//   ....[77]....
        /*065c*/ 	.word	0x00001cb0
        /*0660*/ 	.word	0x000000ff
        /*0664*/ 	.word	0x000000e0
        /*0668*/ 	.short	0x010a
        /*066a*/ 	.byte	0x06
	.zero		1


	//   ....[78]....
        /*066c*/ 	.word	0x00001d80
        /*0670*/ 	.word	0x000000ff
        /*0674*/ 	.word	0x000000e0
        /*0678*/ 	.short	0x010a
        /*067a*/ 	.byte	0x21
	.zero		1


	//   ....[79]....
        /*067c*/ 	.word	0x00001f30
        /*0680*/ 	.word	0x000000ff
        /*0684*/ 	.word	0x000000e0
        /*0688*/ 	.short	0x010a
        /*068a*/ 	.byte	0x08
	.zero		1


	//   ....[80]....
        /*068c*/ 	.word	0x00002030
        /*0690*/ 	.word	0x000000ff
        /*0694*/ 	.word	0x000001d8
        /*0698*/ 	.short	0x0101
        /*069a*/ 	.byte	0x04
	.zero		1


	//   ....[81]....
        /*069c*/ 	.word	0x00002050
        /*06a0*/ 	.word	0x000000ff
        /*06a4*/ 	.word	0x000000e0
        /*06a8*/ 	.short	0x010a
        /*06aa*/ 	.byte	0x06
	.zero		1


	//   ....[82]....
        /*06ac*/ 	.word	0x000020d0
        /*06b0*/ 	.word	0x000000ff
        /*06b4*/ 	.word	0x000000e0
        /*06b8*/ 	.short	0x010a
        /*06ba*/ 	.byte	0x11
	.zero		1


	//   ....[83]....
        /*06bc*/ 	.word	0x00002260
        /*06c0*/ 	.word	0x000000ff
        /*06c4*/ 	.word	0x000000e0
        /*06c8*/ 	.short	0x010a
        /*06ca*/ 	.byte	0x08
	.zero		1


	//   ....[84]....
        /*06cc*/ 	.word	0x000023b0
        /*06d0*/ 	.word	0x00000003
        /*06d4*/ 	.word	0x000001e0
        /*06d8*/ 	.short	0x010a
        /*06da*/ 	.byte	0xff
	.zero		1


	//   ....[85]....
        /*06dc*/ 	.word	0x00002500
        /*06e0*/ 	.word	0x00000000
        /*06e4*/ 	.word	0x00000000
        /*06e8*/ 	.short	0x0101
        /*06ea*/ 	.byte	0xff
	.zero		1


	//   ....[86]....
        /*06ec*/ 	.word	0x00002aa0
        /*06f0*/ 	.word	0x000000ff
        /*06f4*/ 	.word	0x00000000
        /*06f8*/ 	.short	0x010a
        /*06fa*/ 	.byte	0x04
	.zero		1


	//   ....[87]....
        /*06fc*/ 	.word	0x00002b30
        /*0700*/ 	.word	0x000000ff
        /*0704*/ 	.word	0x00000000
        /*0708*/ 	.short	0x010a
        /*070a*/ 	.byte	0x05
	.zero		1


	//   ....[88]....
        /*070c*/ 	.word	0x00002bc0
        /*0710*/ 	.word	0x000000ff
        /*0714*/ 	.word	0x00000000
        /*0718*/ 	.short	0x010a
        /*071a*/ 	.byte	0x05
	.zero		1


	//   ....[89]....
        /*071c*/ 	.word	0x00002c50
        /*0720*/ 	.word	0x000000ff
        /*0724*/ 	.word	0x00000000
        /*0728*/ 	.short	0x010a
        /*072a*/ 	.byte	0x05
	.zero		1


	//   ....[90]....
        /*072c*/ 	.word	0x00002ce0
        /*0730*/ 	.word	0x000000ff
        /*0734*/ 	.word	0x00000000
        /*0738*/ 	.short	0x010a
        /*073a*/ 	.byte	0x05
	.zero		1


	//   ....[91]....
        /*073c*/ 	.word	0x00002d70
        /*0740*/ 	.word	0x000000ff
        /*0744*/ 	.word	0x00000000
        /*0748*/ 	.short	0x010a
        /*074a*/ 	.byte	0x05
	.zero		1


	//   ....[92]....
        /*074c*/ 	.word	0x00002e00
        /*0750*/ 	.word	0x000000ff
        /*0754*/ 	.word	0x00000000
        /*0758*/ 	.short	0x010a
        /*075a*/ 	.byte	0x05
	.zero		1


	//   ....[93]....
        /*075c*/ 	.word	0x00002e90
        /*0760*/ 	.word	0x000000ff
        /*0764*/ 	.word	0x00000000
        /*0768*/ 	.short	0x010a
        /*076a*/ 	.byte	0x05
	.zero		1


	//   ....[94]....
        /*076c*/ 	.word	0x00002f20
        /*0770*/ 	.word	0x000000ff
        /*0774*/ 	.word	0x00000000
        /*0778*/ 	.short	0x010a
        /*077a*/ 	.byte	0x05
	.zero		1


	//   ....[95]....
        /*077c*/ 	.word	0x00002fb0
        /*0780*/ 	.word	0x000000ff
        /*0784*/ 	.word	0x00000000
        /*0788*/ 	.short	0x010a
        /*078a*/ 	.byte	0x05
	.zero		1


	//   ....[96]....
        /*078c*/ 	.word	0x00003040
        /*0790*/ 	.word	0x000000ff
        /*0794*/ 	.word	0x00000000
        /*0798*/ 	.short	0x010a
        /*079a*/ 	.byte	0x05
	.zero		1


	//   ....[97]....
        /*079c*/ 	.word	0x000030d0
        /*07a0*/ 	.word	0x000000ff
        /*07a4*/ 	.word	0x00000000
        /*07a8*/ 	.short	0x010a
        /*07aa*/ 	.byte	0x05
	.zero		1


	//   ....[98]....
        /*07ac*/ 	.word	0x00003160
        /*07b0*/ 	.word	0x000000ff
        /*07b4*/ 	.word	0x00000000
        /*07b8*/ 	.short	0x010a
        /*07ba*/ 	.byte	0x05
	.zero		1


	//   ....[99]....
        /*07bc*/ 	.word	0x000031f0
        /*07c0*/ 	.word	0x000000ff
        /*07c4*/ 	.word	0x00000000
        /*07c8*/ 	.short	0x010a
        /*07ca*/ 	.byte	0x05
	.zero		1


	//   ....[100]....
        /*07cc*/ 	.word	0x00003280
        /*07d0*/ 	.word	0x000000ff
        /*07d4*/ 	.word	0x00000000
        /*07d8*/ 	.short	0x010a
        /*07da*/ 	.byte	0x05
	.zero		1


	//   ....[101]....
        /*07dc*/ 	.word	0x00003310
        /*07e0*/ 	.word	0x000000ff
        /*07e4*/ 	.word	0x00000000
        /*07e8*/ 	.short	0x010a
        /*07ea*/ 	.byte	0x05
	.zero		1


	//   ....[102]....
        /*07ec*/ 	.word	0x000033a0
        /*07f0*/ 	.word	0x000000ff
        /*07f4*/ 	.word	0x00000000
        /*07f8*/ 	.short	0x010a
        /*07fa*/ 	.byte	0x05
	.zero		1


	//   ....[103]....
        /*07fc*/ 	.word	0x00003430
        /*0800*/ 	.word	0x000000ff
        /*0804*/ 	.word	0x00000000
        /*0808*/ 	.short	0x010a
        /*080a*/ 	.byte	0x05
	.zero		1


	//   ....[104]....
        /*080c*/ 	.word	0x000034c0
        /*0810*/ 	.word	0x000000ff
        /*0814*/ 	.word	0x00000000
        /*0818*/ 	.short	0x010a
        /*081a*/ 	.byte	0x05
	.zero		1


	//   ....[105]....
        /*081c*/ 	.word	0x00003550
        /*0820*/ 	.word	0x000000ff
        /*0824*/ 	.word	0x00000000
        /*0828*/ 	.short	0x010a
        /*082a*/ 	.byte	0x05
	.zero		1


	//   ....[106]....
        /*082c*/ 	.word	0x000035e0
        /*0830*/ 	.word	0x000000ff
        /*0834*/ 	.word	0x00000000
        /*0838*/ 	.short	0x010a
        /*083a*/ 	.byte	0x05
	.zero		1


	//   ....[107]....
        /*083c*/ 	.word	0x00003670
        /*0840*/ 	.word	0x000000ff
        /*0844*/ 	.word	0x00000000
        /*0848*/ 	.short	0x010a
        /*084a*/ 	.byte	0x05
	.zero		1


	//   ....[108]....
        /*084c*/ 	.word	0x00003700
        /*0850*/ 	.word	0x000000ff
        /*0854*/ 	.word	0x00000000
        /*0858*/ 	.short	0x010a
        /*085a*/ 	.byte	0x05
	.zero		1


	//   ....[109]....
        /*085c*/ 	.word	0x00003790
        /*0860*/ 	.word	0x000000ff
        /*0864*/ 	.word	0x00000000
        /*0868*/ 	.short	0x010a
        /*086a*/ 	.byte	0x05
	.zero		1


	//   ....[110]....
        /*086c*/ 	.word	0x00003820
        /*0870*/ 	.word	0x000000ff
        /*0874*/ 	.word	0x00000000
        /*0878*/ 	.short	0x010a
        /*087a*/ 	.byte	0x05
	.zero		1


	//   ....[111]....
        /*087c*/ 	.word	0x000038b0
        /*0880*/ 	.word	0x000000ff
        /*0884*/ 	.word	0x00000000
        /*0888*/ 	.short	0x010a
        /*088a*/ 	.byte	0x05
	.zero		1


	//   ....[112]....
        /*088c*/ 	.word	0x00003940
        /*0890*/ 	.word	0x000000ff
        /*0894*/ 	.word	0x00000000
        /*0898*/ 	.short	0x010a
        /*089a*/ 	.byte	0x05
	.zero		1


	//   ....[113]....
        /*089c*/ 	.word	0x000039e0
        /*08a0*/ 	.word	0x00000000
        /*08a4*/ 	.word	0x00000000
        /*08a8*/ 	.short	0x010a
        /*08aa*/ 	.byte	0xff
	.zero		1


	//   ....[114]....
        /*08ac*/ 	.word	0x00003b00
        /*08b0*/ 	.word	0x00000002
        /*08b4*/ 	.word	0x00000230
        /*08b8*/ 	.short	0x010a
        /*08ba*/ 	.byte	0xff
	.zero		1


	//   ....[115]....
        /*08bc*/ 	.word	0x00003b60
        /*08c0*/ 	.word	0x00000004
        /*08c4*/ 	.word	0x00000000
        /*08c8*/ 	.short	0x0101
        /*08ca*/ 	.byte	0xff
	.zero		1


	//   ....[116]....
        /*08cc*/ 	.word	0x00003b80
        /*08d0*/ 	.word	0x000000ff
        /*08d4*/ 	.word	0x000001f0
        /*08d8*/ 	.short	0x010a
        /*08da*/ 	.byte	0x04
	.zero		1


	//   ....[117]....
        /*08dc*/ 	.word	0x00003ca0
        /*08e0*/ 	.word	0x00000002
        /*08e4*/ 	.word	0x000001e0
        /*08e8*/ 	.short	0x010a
        /*08ea*/ 	.byte	0xff
	.zero		1


	//   ....[118]....
        /*08ec*/ 	.word	0x00003db0
        /*08f0*/ 	.word	0x00000002
        /*08f4*/ 	.word	0x00000000
        /*08f8*/ 	.short	0x0101
        /*08fa*/ 	.byte	0xff
	.zero		1


	//   ....[119]....
        /*08fc*/ 	.word	0x00003e40
        /*0900*/ 	.word	0x000000ff
        /*0904*/ 	.word	0x000001f0
        /*0908*/ 	.short	0x0106
        /*090a*/ 	.byte	0x04
	.zero		1


	//   ....[120]....
        /*090c*/ 	.word	0x00003e60
        /*0910*/ 	.word	0x000000ff
        /*0914*/ 	.word	0x000001f0
        /*0918*/ 	.short	0x010a
        /*091a*/ 	.byte	0x04
	.zero		1


	//   ....[121]....
        /*091c*/ 	.word	0x00003ef0
        /*0920*/ 	.word	0x000000ff
        /*0924*/ 	.word	0x000001f0
        /*0928*/ 	.short	0x0106
        /*092a*/ 	.byte	0x07
	.zero		1


	//   ....[122]....
        /*092c*/ 	.word	0x00003f30
        /*0930*/ 	.word	0x00000000
        /*0934*/ 	.word	0x000001f0
        /*0938*/ 	.short	0x010a
        /*093a*/ 	.byte	0xff
	.zero		1


	//   ....[123]....
        /*093c*/ 	.word	0x00004170
        /*0940*/ 	.word	0x000000ff
        /*0944*/ 	.word	0x00000008
        /*0948*/ 	.short	0x010a
        /*094a*/ 	.byte	0x06
	.zero		1


	//   ....[124]....
        /*094c*/ 	.word	0x00004190
        /*0950*/ 	.word	0x000000ff
        /*0954*/ 	.word	0x00000008
        /*0958*/ 	.short	0x010a
        /*095a*/ 	.byte	0x06
	.zero		1


	//   ....[125]....
        /*095c*/ 	.word	0x00004320
        /*0960*/ 	.word	0x000000ff
        /*0964*/ 	.word	0x00000008
        /*0968*/ 	.short	0x010a
        /*096a*/ 	.byte	0x06
	.zero		1


	//   ....[126]....
        /*096c*/ 	.word	0x00004340
        /*0970*/ 	.word	0x000000ff
        /*0974*/ 	.word	0x00000008
        /*0978*/ 	.short	0x010a
        /*097a*/ 	.byte	0x06
	.zero		1


	//   ....[127]....
        /*097c*/ 	.word	0x00004400
        /*0980*/ 	.word	0x000000ff
        /*0984*/ 	.word	0x00000000
        /*0988*/ 	.short	0x0101
        /*098a*/ 	.byte	0x04
	.zero		1


	//   ....[128]....
        /*098c*/ 	.word	0x000046e0
        /*0990*/ 	.word	0x00000000
        /*0994*/ 	.word	0x000001e0
        /*0998*/ 	.short	0x010a
        /*099a*/ 	.byte	0xff
	.zero		1


	//   ....[129]....
        /*099c*/ 	.word	0x000047a0
        /*09a0*/ 	.word	0x00000000
        /*09a4*/ 	.word	0x00000000
        /*09a8*/ 	.short	0x0101
        /*09aa*/ 	.byte	0xff
	.zero		1


	//   ....[130]....
        /*09ac*/ 	.word	0x00004840
        /*09b0*/ 	.word	0x000000ff
        /*09b4*/ 	.word	0x00000000
        /*09b8*/ 	.short	0x010a
        /*09ba*/ 	.byte	0x05
	.zero		1


	//   ....[131]....
        /*09bc*/ 	.word	0x00004850
        /*09c0*/ 	.word	0x000000ff
        /*09c4*/ 	.word	0x00000218
        /*09c8*/ 	.short	0x010a
        /*09ca*/ 	.byte	0x13
	.zero		1


	//   ....[132]....
        /*09cc*/ 	.word	0x00004910
        /*09d0*/ 	.word	0x000000ff
        /*09d4*/ 	.word	0x00000000
        /*09d8*/ 	.short	0x010a
        /*09da*/ 	.byte	0x07
	.zero		1


	//   ....[133]....
        /*09dc*/ 	.word	0x00004a40
        /*09e0*/ 	.word	0x000000ff
        /*09e4*/ 	.word	0x00000000
        /*09e8*/ 	.short	0x010a
        /*09ea*/ 	.byte	0x0a
	.zero		1


	//   ....[134]....
        /*09ec*/ 	.word	0x00004c60
        /*09f0*/ 	.word	0x000000ff
        /*09f4*/ 	.word	0x00000000
        /*09f8*/ 	.short	0x010a
        /*09fa*/ 	.byte	0x04
	.zero		1


	//   ....[135]....
        /*09fc*/ 	.word	0x00004cf0
        /*0a00*/ 	.word	0x000000ff
        /*0a04*/ 	.word	0x00000000
        /*0a08*/ 	.short	0x010a
        /*0a0a*/ 	.byte	0x05
	.zero		1


	//   ....[136]....
        /*0a0c*/ 	.word	0x00004d90
        /*0a10*/ 	.word	0x00000000
        /*0a14*/ 	.word	0x00000000
        /*0a18*/ 	.short	0x010a
        /*0a1a*/ 	.byte	0xff
	.zero		1


	//   ....[137]....
        /*0a1c*/ 	.word	0x00004dd0
        /*0a20*/ 	.word	0x00000000
        /*0a24*/ 	.word	0x00000000
        /*0a28*/ 	.short	0x010a
        /*0a2a*/ 	.byte	0xff
	.zero		1


	//   ....[138]....
        /*0a2c*/ 	.word	0x00004e40
        /*0a30*/ 	.word	0x000000ff
        /*0a34*/ 	.word	0x00000000
        /*0a38*/ 	.short	0x0101
        /*0a3a*/ 	.byte	0x04
	.zero		1


	//   ....[139]....
        /*0a3c*/ 	.word	0x00004e80
        /*0a40*/ 	.word	0x000000ff
        /*0a44*/ 	.word	0x00000250
        /*0a48*/ 	.short	0x010a
        /*0a4a*/ 	.byte	0x0e
	.zero		1


	//   ....[140]....
        /*0a4c*/ 	.word	0x00004ed0
        /*0a50*/ 	.word	0x000000ff
        /*0a54*/ 	.word	0x00000000
        /*0a58*/ 	.short	0x0101
        /*0a5a*/ 	.byte	0x04
	.zero		1


	//   ....[141]....
        /*0a5c*/ 	.word	0x00005380
        /*0a60*/ 	.word	0x00000003
        /*0a64*/ 	.word	0x000001e0
        /*0a68*/ 	.short	0x010a
        /*0a6a*/ 	.byte	0xff
	.zero		1


	//   ....[142]....
        /*0a6c*/ 	.word	0x000054f0
        /*0a70*/ 	.word	0x00000000
        /*0a74*/ 	.word	0x00000000
        /*0a78*/ 	.short	0x0101
        /*0a7a*/ 	.byte	0xff
	.zero		1


	//   ....[143]....
        /*0a7c*/ 	.word	0x000059b0
        /*0a80*/ 	.word	0x000000ff
        /*0a84*/ 	.word	0x000001d8
        /*0a88*/ 	.short	0x010a
        /*0a8a*/ 	.byte	0x1d
	.zero		1


	//   ....[144]....
        /*0a8c*/ 	.word	0x00005b80
        /*0a90*/ 	.word	0x000000ff
        /*0a94*/ 	.word	0x000001c8
        /*0a98*/ 	.short	0x010a
        /*0a9a*/ 	.byte	0x1d
	.zero		1


	//   ....[145]....
        /*0a9c*/ 	.word	0x00005ea0
        /*0aa0*/ 	.word	0x000000ff
        /*0aa4*/ 	.word	0x000001c0
        /*0aa8*/ 	.short	0x010b
        /*0aaa*/ 	.byte	0x1d
	.zero		1


	//   ....[146]....
        /*0aac*/ 	.word	0x00005eb0
        /*0ab0*/ 	.word	0x000000ff
        /*0ab4*/ 	.word	0x00000000
        /*0ab8*/ 	.short	0x0101
        /*0aba*/ 	.byte	0x2c
	.zero		1


	//   ....[147]....
        /*0abc*/ 	.word	0x00005ef0
        /*0ac0*/ 	.word	0x00000000
        /*0ac4*/ 	.word	0x000001c8
        /*0ac8*/ 	.short	0x010a
        /*0aca*/ 	.byte	0xff
	.zero		1


	//   ....[148]....
        /*0acc*/ 	.word	0x000060f0
        /*0ad0*/ 	.word	0x000000ff
        /*0ad4*/ 	.word	0x000001e0
        /*0ad8*/ 	.short	0x010a
        /*0ada*/ 	.byte	0x04
	.zero		1


	//   ....[149]....
        /*0adc*/ 	.word	0x000061c0
        /*0ae0*/ 	.word	0x000000ff
        /*0ae4*/ 	.word	0x00000000
        /*0ae8*/ 	.short	0x0101
        /*0aea*/ 	.byte	0x04
	.zero		1


	//   ....[150]....
        /*0aec*/ 	.word	0x00006e90
        /*0af0*/ 	.word	0x000000ff
        /*0af4*/ 	.word	0x000001c0
        /*0af8*/ 	.short	0x010a
        /*0afa*/ 	.byte	0x2c
	.zero		1


	//   ....[151]....
        /*0afc*/ 	.word	0x00006ea0
        /*0b00*/ 	.word	0x00000000
        /*0b04*/ 	.word	0x00000200
        /*0b08*/ 	.short	0x010a
        /*0b0a*/ 	.byte	0xff
	.zero		1


	//   ....[152]....
        /*0b0c*/ 	.word	0x000070f0
        /*0b10*/ 	.word	0x000000ff
        /*0b14*/ 	.word	0x000001c0
        /*0b18*/ 	.short	0x010a
        /*0b1a*/ 	.byte	0x2c
	.zero		1


	//   ....[153]....
        /*0b1c*/ 	.word	0x00007310
        /*0b20*/ 	.word	0x000000ff
        /*0b24*/ 	.word	0x00000000
        /*0b28*/ 	.short	0x0101
        /*0b2a*/ 	.byte	0x04
	.zero		1


	//   ....[154]....
        /*0b2c*/ 	.word	0x000073d0
        /*0b30*/ 	.word	0x00000000
        /*0b34*/ 	.word	0x00000200
        /*0b38*/ 	.short	0x010a
        /*0b3a*/ 	.byte	0xff
	.zero		1


	//   ....[155]....
        /*0b3c*/ 	.word	0x000094a0
        /*0b40*/ 	.word	0x000000ff
        /*0b44*/ 	.word	0x00000000
        /*0b48*/ 	.short	0x0101
        /*0b4a*/ 	.byte	0x05
	.zero		1


	//   ....[156]....
        /*0b4c*/ 	.word	0x0000ad00
        /*0b50*/ 	.word	0x00000003
        /*0b54*/ 	.word	0x00000240
        /*0b58*/ 	.short	0x010a
        /*0b5a*/ 	.byte	0xff
	.zero		1


	//   ....[157]....
        /*0b5c*/ 	.word	0x0000ad60
        /*0b60*/ 	.word	0x00000000
        /*0b64*/ 	.word	0x000000e0
        /*0b68*/ 	.short	0x010a
        /*0b6a*/ 	.byte	0xff
	.zero		1


	//   ....[158]....
        /*0b6c*/ 	.word	0x0000adc0
        /*0b70*/ 	.word	0x00000000
        /*0b74*/ 	.word	0x000000e0
        /*0b78*/ 	.short	0x010a
        /*0b7a*/ 	.byte	0xff
	.zero		1


	//   ....[159]....
        /*0b7c*/ 	.word	0x0000ae10
        /*0b80*/ 	.word	0x00000003
        /*0b84*/ 	.word	0x000001e0
        /*0b88*/ 	.short	0x010a
        /*0b8a*/ 	.byte	0xff
	.zero		1


	//   ....[160]....
        /*0b8c*/ 	.word	0x0000ae70
        /*0b90*/ 	.word	0x00000000
        /*0b94*/ 	.word	0x00000000
        /*0b98*/ 	.short	0x010a
        /*0b9a*/ 	.byte	0xff
	.zero		1


	//   ....[161]....
        /*0b9c*/ 	.word	0x0000aed0
        /*0ba0*/ 	.word	0x00000000
        /*0ba4*/ 	.word	0x00000000
        /*0ba8*/ 	.short	0x010a
        /*0baa*/ 	.byte	0xff
	.zero		1


	//   ....[162]....
        /*0bac*/ 	.word	0x0000af30
        /*0bb0*/ 	.word	0x00000000
        /*0bb4*/ 	.word	0x00000000
        /*0bb8*/ 	.short	0x010a
        /*0bba*/ 	.byte	0xff
	.zero		1


	//   ....[163]....
        /*0bbc*/ 	.word	0x0000af90
        /*0bc0*/ 	.word	0x00000000
        /*0bc4*/ 	.word	0x00000000
        /*0bc8*/ 	.short	0x010a
        /*0bca*/ 	.byte	0xff
	.zero		1


	//   ....[164]....
        /*0bcc*/ 	.word	0x0000aff0
        /*0bd0*/ 	.word	0x00000000
        /*0bd4*/ 	.word	0x00000000
        /*0bd8*/ 	.short	0x010a
        /*0bda*/ 	.byte	0xff
	.zero		1


	//   ....[165]....
        /*0bdc*/ 	.word	0x0000b050
        /*0be0*/ 	.word	0x00000000
        /*0be4*/ 	.word	0x00000000
        /*0be8*/ 	.short	0x010a
        /*0bea*/ 	.byte	0xff
	.zero		1


	//   ....[166]....
        /*0bec*/ 	.word	0x0000b0b0
        /*0bf0*/ 	.word	0x00000000
        /*0bf4*/ 	.word	0x00000000
        /*0bf8*/ 	.short	0x010a
        /*0bfa*/ 	.byte	0xff
	.zero		1


	//   ....[167]....
        /*0bfc*/ 	.word	0x0000b110
        /*0c00*/ 	.word	0x00000000
        /*0c04*/ 	.word	0x00000000
        /*0c08*/ 	.short	0x010a
        /*0c0a*/ 	.byte	0xff
	.zero		1


	//   ....[168]....
        /*0c0c*/ 	.word	0x0000b170
        /*0c10*/ 	.word	0x00000000
        /*0c14*/ 	.word	0x00000000
        /*0c18*/ 	.short	0x010a
        /*0c1a*/ 	.byte	0xff
	.zero		1


	//   ....[169]....
        /*0c1c*/ 	.word	0x0000b1d0
        /*0c20*/ 	.word	0x00000000
        /*0c24*/ 	.word	0x00000000
        /*0c28*/ 	.short	0x010a
        /*0c2a*/ 	.byte	0xff
	.zero		1


	//   ....[170]....
        /*0c2c*/ 	.word	0x0000b230
        /*0c30*/ 	.word	0x00000000
        /*0c34*/ 	.word	0x00000000
        /*0c38*/ 	.short	0x010a
        /*0c3a*/ 	.byte	0xff
	.zero		1


	//   ....[171]....
        /*0c3c*/ 	.word	0x0000b290
        /*0c40*/ 	.word	0x00000000
        /*0c44*/ 	.word	0x00000000
        /*0c48*/ 	.short	0x010a
        /*0c4a*/ 	.byte	0xff
	.zero		1


	//   ....[172]....
        /*0c4c*/ 	.word	0x0000b2f0
        /*0c50*/ 	.word	0x00000000
        /*0c54*/ 	.word	0x00000000
        /*0c58*/ 	.short	0x010a
        /*0c5a*/ 	.byte	0xff
	.zero		1


	//   ....[173]....
        /*0c5c*/ 	.word	0x0000b350
        /*0c60*/ 	.word	0x00000000
        /*0c64*/ 	.word	0x00000000
        /*0c68*/ 	.short	0x010a
        /*0c6a*/ 	.byte	0xff
	.zero		1


	//   ....[174]....
        /*0c6c*/ 	.word	0x0000b3b0
        /*0c70*/ 	.word	0x00000000
        /*0c74*/ 	.word	0x00000000
        /*0c78*/ 	.short	0x010a
        /*0c7a*/ 	.byte	0xff
	.zero		1


	//   ....[175]....
        /*0c7c*/ 	.word	0x0000b410
        /*0c80*/ 	.word	0x00000000
        /*0c84*/ 	.word	0x00000000
        /*0c88*/ 	.short	0x010a
        /*0c8a*/ 	.byte	0xff
	.zero		1


	//   ....[176]....
        /*0c8c*/ 	.word	0x0000b470
        /*0c90*/ 	.word	0x00000000
        /*0c94*/ 	.word	0x00000000
        /*0c98*/ 	.short	0x010a
        /*0c9a*/ 	.byte	0xff
	.zero		1


	//   ....[177]....
        /*0c9c*/ 	.word	0x0000b4d0
        /*0ca0*/ 	.word	0x00000000
        /*0ca4*/ 	.word	0x00000000
        /*0ca8*/ 	.short	0x010a
        /*0caa*/ 	.byte	0xff
	.zero		1


	//   ....[178]....
        /*0cac*/ 	.word	0x0000b530
        /*0cb0*/ 	.word	0x00000000
        /*0cb4*/ 	.word	0x00000000
        /*0cb8*/ 	.short	0x010a
        /*0cba*/ 	.byte	0xff
	.zero		1


	//   ....[179]....
        /*0cbc*/ 	.word	0x0000b590
        /*0cc0*/ 	.word	0x00000000
        /*0cc4*/ 	.word	0x00000000
        /*0cc8*/ 	.short	0x010a
        /*0cca*/ 	.byte	0xff
	.zero		1


	//   ....[180]....
        /*0ccc*/ 	.word	0x0000b5f0
        /*0cd0*/ 	.word	0x00000000
        /*0cd4*/ 	.word	0x00000000
        /*0cd8*/ 	.short	0x010a
        /*0cda*/ 	.byte	0xff
	.zero		1


	//   ....[181]....
        /*0cdc*/ 	.word	0x0000b650
        /*0ce0*/ 	.word	0x00000000
        /*0ce4*/ 	.word	0x00000000
        /*0ce8*/ 	.short	0x010a
        /*0cea*/ 	.byte	0xff
	.zero		1


	//   ....[182]....
        /*0cec*/ 	.word	0x0000b6b0
        /*0cf0*/ 	.word	0x00000000
        /*0cf4*/ 	.word	0x00000000
        /*0cf8*/ 	.short	0x010a
        /*0cfa*/ 	.byte	0xff
	.zero		1


	//   ....[183]....
        /*0cfc*/ 	.word	0x0000b710
        /*0d00*/ 	.word	0x00000000
        /*0d04*/ 	.word	0x00000000
        /*0d08*/ 	.short	0x010a
        /*0d0a*/ 	.byte	0xff
	.zero		1


	//   ....[184]....
        /*0d0c*/ 	.word	0x0000b770
        /*0d10*/ 	.word	0x00000000
        /*0d14*/ 	.word	0x00000000
        /*0d18*/ 	.short	0x010a
        /*0d1a*/ 	.byte	0xff
	.zero		1


	//   ....[185]....
        /*0d1c*/ 	.word	0x0000b7d0
        /*0d20*/ 	.word	0x00000000
        /*0d24*/ 	.word	0x00000000
        /*0d28*/ 	.short	0x010a
        /*0d2a*/ 	.byte	0xff
	.zero		1


	//   ....[186]....
        /*0d2c*/ 	.word	0x0000b830
        /*0d30*/ 	.word	0x00000000
        /*0d34*/ 	.word	0x00000000
        /*0d38*/ 	.short	0x010a
        /*0d3a*/ 	.byte	0xff
	.zero		1


	//   ....[187]....
        /*0d3c*/ 	.word	0x0000b880
        /*0d40*/ 	.word	0x00000002
        /*0d44*/ 	.word	0x00000230
        /*0d48*/ 	.short	0x010a
        /*0d4a*/ 	.byte	0xff
	.zero		1


	//   ....[188]....
        /*0d4c*/ 	.word	0x0000b8e0
        /*0d50*/ 	.word	0x00000002
        /*0d54*/ 	.word	0x000001f0
        /*0d58*/ 	.short	0x010a
        /*0d5a*/ 	.byte	0xff
	.zero		1


	//   ....[189]....
        /*0d5c*/ 	.word	0x0000b930
        /*0d60*/ 	.word	0x00000002
        /*0d64*/ 	.word	0x000001e0
        /*0d68*/ 	.short	0x010a
        /*0d6a*/ 	.byte	0xff
	.zero		1


	//   ....[190]....
        /*0d6c*/ 	.word	0x0000b990
        /*0d70*/ 	.word	0x00000000
        /*0d74*/ 	.word	0x000001f0
        /*0d78*/ 	.short	0x010a
        /*0d7a*/ 	.byte	0xff
	.zero		1


	//   ....[191]....
        /*0d7c*/ 	.word	0x0000b9f0
        /*0d80*/ 	.word	0x00000000
        /*0d84*/ 	.word	0x00000008
        /*0d88*/ 	.short	0x010a
        /*0d8a*/ 	.byte	0xff
	.zero		1


	//   ....[192]....
        /*0d8c*/ 	.word	0x0000bae0
        /*0d90*/ 	.word	0x00000000
        /*0d94*/ 	.word	0x00000008
        /*0d98*/ 	.short	0x010a
        /*0d9a*/ 	.byte	0xff
	.zero		1


	//   ....[193]....
        /*0d9c*/ 	.word	0x0000bb30
        /*0da0*/ 	.word	0x00000000
        /*0da4*/ 	.word	0x000001e0
        /*0da8*/ 	.short	0x010a
        /*0daa*/ 	.byte	0xff
	.zero		1


	//   ....[194]....
        /*0dac*/ 	.word	0x0000bb90
        /*0db0*/ 	.word	0x00000000
        /*0db4*/ 	.word	0x00000218
        /*0db8*/ 	.short	0x010a
        /*0dba*/ 	.byte	0xff
	.zero		1


	//   ....[195]....
        /*0dbc*/ 	.word	0x0000bbf0
        /*0dc0*/ 	.word	0x00000000
        /*0dc4*/ 	.word	0x00000000
        /*0dc8*/ 	.short	0x010a
        /*0dca*/ 	.byte	0xff
	.zero		1


	//   ....[196]....
        /*0dcc*/ 	.word	0x0000bc50
        /*0dd0*/ 	.word	0x00000000
        /*0dd4*/ 	.word	0x00000000
        /*0dd8*/ 	.short	0x010a
        /*0dda*/ 	.byte	0xff
	.zero		1


	//   ....[197]....
        /*0ddc*/ 	.word	0x0000bcb0
        /*0de0*/ 	.word	0x00000000
        /*0de4*/ 	.word	0x00000000
        /*0de8*/ 	.short	0x010a
        /*0dea*/ 	.byte	0xff
	.zero		1


	//   ....[198]....
        /*0dec*/ 	.word	0x0000bd10
        /*0df0*/ 	.word	0x00000000
        /*0df4*/ 	.word	0x00000250
        /*0df8*/ 	.short	0x010a
        /*0dfa*/ 	.byte	0xff
	.zero		1


	//   ....[199]....
        /*0dfc*/ 	.word	0x0000bd60
        /*0e00*/ 	.word	0x00000003
        /*0e04*/ 	.word	0x000001e0
        /*0e08*/ 	.short	0x010a
        /*0e0a*/ 	.byte	0xff
	.zero		1


	//   ....[200]....
        /*0e0c*/ 	.word	0x0000bdc0
        /*0e10*/ 	.word	0x00000000
        /*0e14*/ 	.word	0x000001d8
        /*0e18*/ 	.short	0x010a
        /*0e1a*/ 	.byte	0xff
	.zero		1


	//   ....[201]....
        /*0e1c*/ 	.word	0x0000be20
        /*0e20*/ 	.word	0x00000003
        /*0e24*/ 	.word	0x000001c8
        /*0e28*/ 	.short	0x010a
        /*0e2a*/ 	.byte	0xff
	.zero		1


	//   ....[202]....
        /*0e2c*/ 	.word	0x0000be80
        /*0e30*/ 	.word	0x00000000
        /*0e34*/ 	.word	0x000001e0
        /*0e38*/ 	.short	0x010a
        /*0e3a*/ 	.byte	0xff
	.zero		1


	//   ....[203]....
        /*0e3c*/ 	.word	0x0000bee0
        /*0e40*/ 	.word	0x00000003
        /*0e44*/ 	.word	0x000001c0
        /*0e48*/ 	.short	0x010a
        /*0e4a*/ 	.byte	0xff
	.zero		1


	//   ....[204]....
        /*0e4c*/ 	.word	0x0000bf30
        /*0e50*/ 	.word	0x00000000
        /*0e54*/ 	.word	0x00000200
        /*0e58*/ 	.short	0x010a
        /*0e5a*/ 	.byte	0xff
	.zero		1


	//----- nvinfo : EIATTR_NUM_MBARRIERS
	.align		4
.L_49:
        /*0e5c*/ 	.byte	0x03, 0x38
        /*0e5e*/ 	.short	0x004b


	//----- nvinfo : EIATTR_EXIT_INSTR_OFFSETS
	.align		4
        /*0e60*/ 	.byte	0x04, 0x1c
        /*0e62*/ 	.short	(.L_51 - .L_50)


	//   ....[0]....
.L_50:
        /*0e64*/ 	.word	0x00003a10


	//   ....[1]....
        /*0e68*/ 	.word	0x00003f00


	//   ....[2]....
        /*0e6c*/ 	.word	0x00003f60


	//   ....[3]....
        /*0e70*/ 	.word	0x00005100


	//   ....[4]....
        /*0e74*/ 	.word	0x00005f20


	//   ....[5]....
        /*0e78*/ 	.word	0x00005f60


	//   ....[6]....
        /*0e7c*/ 	.word	0x0000acf0


	//----- nvinfo : EIATTR_MAX_THREADS
	.align		4
.L_51:
        /*0e80*/ 	.byte	0x04, 0x05
        /*0e82*/ 	.short	(.L_53 - .L_52)
.L_52:
        /*0e84*/ 	.word	0x00000100
        /*0e88*/ 	.word	0x00000001
        /*0e8c*/ 	.word	0x00000001


	//----- nvinfo : EIATTR_CRS_STACK_SIZE
	.align		4
.L_53:
        /*0e90*/ 	.byte	0x04, 0x1e
        /*0e92*/ 	.short	(.L_55 - .L_54)
.L_54:
        /*0e94*/ 	.word	0x00000000


	//----- nvinfo : EIATTR_CBANK_PARAM_SIZE
	.align		4
.L_55:
        /*0e98*/ 	.byte	0x03, 0x19
        /*0e9a*/ 	.short	0x0800


	//----- nvinfo : EIATTR_PARAM_CBANK
	.align		4
        /*0e9c*/ 	.byte	0x04, 0x0a
        /*0e9e*/ 	.short	(.L_57 - .L_56)
	.align		4
.L_56:
        /*0ea0*/ 	.word	index@(.nv.constant0._ZN7cutlass13device_kernelINS_4gemm6kernel13GemmUniversalIN4cute5tupleIJiiiiEEENS1_10collective13CollectiveMmaINS1_35MainloopSm100TmaUmmaWarpSpecializedILi28ELi2ELi3ENS5_IJNS4_1CILi2EEENSA_ILi1EEESC_EEEEENS5_IJNSA_ILi256EEENSA_ILi160EEENSA_ILi32EEEEEEaNS5_IJlSC_lEEEaSJ_NS4_8TiledMMAINS4_8MMA_AtomIJNS4_21SM100_MMA_S8_2x1SM_SSIaaiLi256ELi160ELNS4_4UMMA5MajorE0ELSO_0ELNSN_8SaturateE0EEEEEENS4_6LayoutINS5_IJSC_SC_SC_EEENS5_IJNSA_ILi0EEESU_SU_EEEEENS5_IJNS4_10UnderscoreESX_SX_EEEEENS4_18SM100_TMA_2SM_LOADENS4_14ComposedLayoutINS4_7SwizzleILi1ELi4ELi3EEENS4_18smem_ptr_flag_bitsILi8EEENSS_INS5_IJNSA_ILi8EEESH_EEENS5_IJSH_SC_EEEEEEEvNS4_8identityES10_S1A_vS1B_EENS_8epilogue10collective18CollectiveEpilogueINS1D_23Sm100TmaWarpSpecializedILi1ELi1ELi160ELb0ELb0EEEJNS5_IJNSA_ILi128EEESG_SH_EEENS5_IJNSS_IS1I_SC_EENSS_ISG_SC_EEEEEaSJ_aSJ_NS1D_6fusion15FusionCallbacksIS1H_NS1N_17LinearCombinationIaiaiLNS_15FloatRoundStyleE2EEES1J_S1M_JEEENS4_5SM1004TMEM4LOAD26SM100_TMEM_LOAD_32dp32b32xENS4_13SM90_TMA_LOADES1A_NS4_39AutoVectorizingCopyWithAssumedAlignmentILi128EEENS4_14SM90_TMA_STOREES1A_S1Z_S1Z_EEEvvEEEEvNT_6ParamsE)
        /*0ea4*/ 	.short	0x0380
        /*0ea6*/ 	.short	0x0800


	//----- nvinfo : EIATTR_SW_WAR
	.align		4
.L_57:
        /*0ea8*/ 	.byte	0x04, 0x36
        /*0eaa*/ 	.short	(.L_59 - .L_58)
.L_58:
        /*0eac*/ 	.word	0x00000008
.L_59:


//--------------------- .nv.callgraph             --------------------------
	.section	.nv.callgraph,"",@"SHT_CUDA_CALLGRAPH"
	.align	4
	.sectionentsize	8
	.align		4
        /*0000*/ 	.word	0x00000000
	.align		4
        /*0004*/ 	.word	0xffffffff
	.align		4
        /*0008*/ 	.word	index@(_ZN7cutlass13device_kernelINS_4gemm6kernel13GemmUniversalIN4cute5tupleIJiiiiEEENS1_10collective13CollectiveMmaINS1_35MainloopSm100TmaUmmaWarpSpecializedILi28ELi2ELi3ENS5_IJNS4_1CILi2EEENSA_ILi1EEESC_EEEEENS5_IJNSA_ILi256EEENSA_ILi160EEENSA_ILi32EEEEEEaNS5_IJlSC_lEEEaSJ_NS4_8TiledMMAINS4_8MMA_AtomIJNS4_21SM100_MMA_S8_2x1SM_SSIaaiLi256ELi160ELNS4_4UMMA5MajorE0ELSO_0ELNSN_8SaturateE0EEEEEENS4_6LayoutINS5_IJSC_SC_SC_EEENS5_IJNSA_ILi0EEESU_SU_EEEEENS5_IJNS4_10UnderscoreESX_SX_EEEEENS4_18SM100_TMA_2SM_LOADENS4_14ComposedLayoutINS4_7SwizzleILi1ELi4ELi3EEENS4_18smem_ptr_flag_bitsILi8EEENSS_INS5_IJNSA_ILi8EEESH_EEENS5_IJSH_SC_EEEEEEEvNS4_8identityES10_S1A_vS1B_EENS_8epilogue10collective18CollectiveEpilogueINS1D_23Sm100TmaWarpSpecializedILi1ELi1ELi160ELb0ELb0EEEJNS5_IJNSA_ILi128EEESG_SH_EEENS5_IJNSS_IS1I_SC_EENSS_ISG_SC_EEEEEaSJ_aSJ_NS1D_6fusion15FusionCallbacksIS1H_NS1N_17LinearCombinationIaiaiLNS_15FloatRoundStyleE2EEES1J_S1M_JEEENS4_5SM1004TMEM4LOAD26SM100_TMEM_LOAD_32dp32b32xENS4_13SM90_TMA_LOADES1A_NS4_39AutoVectorizingCopyWithAssumedAlignmentILi128EEENS4_14SM90_TMA_STOREES1A_S1Z_S1Z_EEEvvEEEEvNT_6ParamsE)
	.align		4
        /*000c*/ 	.word	index@(__assertfail)
	.align		4
        /*0010*/ 	.word	0x00000000
	.align		4
        /*0014*/ 	.word	0xfffffffe
	.align		4
        /*0018*/ 	.word	0x00000000
	.align		4
        /*001c*/ 	.word	0xfffffffd
	.align		4
        /*0020*/ 	.word	0x00000000
	.align		4
        /*0024*/ 	.word	0xfffffffc


//--------------------- .nv.constant4             --------------------------
	.section	.nv.constant4,"a",@progbits
	.align	8
	.align		8
.nv.constant4:
        /*0000*/ 	.dword	__assertfail
	.align		8
        /*0008*/ 	.dword	__unnamed_1
	.align		8
        /*0010*/ 	.dword	__unnamed_2
	.align		8
        /*0018*/ 	.dword	_ZN40_INTERNAL_bf854ae9_4_k_cu_096db181_292744cuda3std3__45__cpo5beginE
	.align		8
        /*0020*/ 	.dword	_ZN40_INTERNAL_bf854ae9_4_k_cu_096db181_292744cuda3std3__45__cpo3endE
	.align		8
        /*0028*/ 	.dword	_ZN40_INTERNAL_bf854ae9_4_k_cu_096db181_292744cuda3std3__45__cpo6cbeginE
	.align		8
        /*0030*/ 	.dword	_ZN40_INTERNAL_bf854ae9_4_k_cu_096db181_292744cuda3std3__45__cpo4cendE
	.align		8
        /*0038*/ 	.dword	_ZN40_INTERNAL_bf854ae9_4_k_cu_096db181_292744cuda3std3__442_GLOBAL__N__bf854ae9_4_k_cu_096db181_292746ignoreE
	.align		8
        /*0040*/ 	.dword	_ZN40_INTERNAL_bf854ae9_4_k_cu_096db181_292744cuda3std3__419piecewise_constructE
	.align		8
        /*0048*/ 	.dword	_ZN40_INTERNAL_bf854ae9_4_k_cu_096db181_292744cuda3std3__48in_placeE
	.align		8
        /*0050*/ 	.dword	_ZN40_INTERNAL_bf854ae9_4_k_cu_096db181_292744cuda3std6ranges3__45__cpo4swapE
	.align		8
        /*0058*/ 	.dword	_ZN40_INTERNAL_bf854ae9_4_k_cu_096db181_292744cuda3std6ranges3__45__cpo9iter_moveE
	.align		8
        /*0060*/ 	.dword	_ZN40_INTERNAL_bf854ae9_4_k_cu_096db181_292744cute7productE
	.align		8
        /*0068*/ 	.dword	_ZN40_INTERNAL_bf854ae9_4_k_cu_096db181_292744cute1_E
	.align		8
        /*0070*/ 	.dword	$str$25
	.align		8
        /*0078*/ 	.dword	$str$26
	.align		8
        /*0080*/ 	.dword	$str$27
	.align		8
        /*0088*/ 	.dword	$str$28


//--------------------- .text._ZN7cutlass13device_kernelINS_4gemm6kernel13GemmUniversalIN4cute5tupleIJiiiiEEENS1_10collective13CollectiveMmaINS1_35MainloopSm100TmaUmmaWarpSpecializedILi28ELi2ELi3ENS5_IJNS4_1CILi2EEENSA_ILi1EEESC_EEEEENS5_IJNSA_ILi256EEENSA_ILi160EEENSA_ILi32EEEEEEaNS5_IJlSC_lEEEaSJ_NS4_8TiledMMAINS4_8MMA_AtomIJNS4_21SM100_MMA_S8_2x1SM_SSIaaiLi256ELi160ELNS4_4UMMA5MajorE0ELSO_0ELNSN_8SaturateE0EEEEEENS4_6LayoutINS5_IJSC_SC_SC_EEENS5_IJNSA_ILi0EEESU_SU_EEEEENS5_IJNS4_10UnderscoreESX_SX_EEEEENS4_18SM100_TMA_2SM_LOADENS4_14ComposedLayoutINS4_7SwizzleILi1ELi4ELi3EEENS4_18smem_ptr_flag_bitsILi8EEENSS_INS5_IJNSA_ILi8EEESH_EEENS5_IJSH_SC_EEEEEEEvNS4_8identityES10_S1A_vS1B_EENS_8epilogue10collective18CollectiveEpilogueINS1D_23Sm100TmaWarpSpecializedILi1ELi1ELi160ELb0ELb0EEEJNS5_IJNSA_ILi128EEESG_SH_EEENS5_IJNSS_IS1I_SC_EENSS_ISG_SC_EEEEEaSJ_aSJ_NS1D_6fusion15FusionCallbacksIS1H_NS1N_17LinearCombinationIaiaiLNS_15FloatRoundStyleE2EEES1J_S1M_JEEENS4_5SM1004TMEM4LOAD26SM100_TMEM_LOAD_32dp32b32xENS4_13SM90_TMA_LOADES1A_NS4_39AutoVectorizingCopyWithAssumedAlignmentILi128EEENS4_14SM90_TMA_STOREES1A_S1Z_S1Z_EEEvvEEEEvNT_6ParamsE --------------------------
	.section	.text._ZN7cutlass13device_kernelINS_4gemm6kernel13GemmUniversalIN4cute5tupleIJiiiiEEENS1_10collective13CollectiveMmaINS1_35MainloopSm100TmaUmmaWarpSpecializedILi28ELi2ELi3ENS5_IJNS4_1CILi2EEENSA_ILi1EEESC_EEEEENS5_IJNSA_ILi256EEENSA_ILi160EEENSA_ILi32EEEEEEaNS5_IJlSC_lEEEaSJ_NS4_8TiledMMAINS4_8MMA_AtomIJNS4_21SM100_MMA_S8_2x1SM_SSIaaiLi256ELi160ELNS4_4UMMA5MajorE0ELSO_0ELNSN_8SaturateE0EEEEEENS4_6LayoutINS5_IJSC_SC_SC_EEENS5_IJNSA_ILi0EEESU_SU_EEEEENS5_IJNS4_10UnderscoreESX_SX_EEEEENS4_18SM100_TMA_2SM_LOADENS4_14ComposedLayoutINS4_7SwizzleILi1ELi4ELi3EEENS4_18smem_ptr_flag_bitsILi8EEENSS_INS5_IJNSA_ILi8EEESH_EEENS5_IJSH_SC_EEEEEEEvNS4_8identityES10_S1A_vS1B_EENS_8epilogue10collective18CollectiveEpilogueINS1D_23Sm100TmaWarpSpecializedILi1ELi1ELi160ELb0ELb0EEEJNS5_IJNSA_ILi128EEESG_SH_EEENS5_IJNSS_IS1I_SC_EENSS_ISG_SC_EEEEEaSJ_aSJ_NS1D_6fusion15FusionCallbacksIS1H_NS1N_17LinearCombinationIaiaiLNS_15FloatRoundStyleE2EEES1J_S1M_JEEENS4_5SM1004TMEM4LOAD26SM100_TMEM_LOAD_32dp32b32xENS4_13SM90_TMA_LOADES1A_NS4_39AutoVectorizingCopyWithAssumedAlignmentILi128EEENS4_14SM90_TMA_STOREES1A_S1Z_S1Z_EEEvvEEEEvNT_6ParamsE,"ax",@progbits
	.align	128
.text._ZN7cutlass13device_kernelINS_4gemm6kernel13GemmUniversalIN4cute5tupleIJiiiiEEENS1_10collective13CollectiveMmaINS1_35MainloopSm100TmaUmmaWarpSpecializedILi28ELi2ELi3ENS5_IJNS4_1CILi2EEENSA_ILi1EEESC_EEEEENS5_IJNSA_ILi256EEENSA_ILi160EEENSA_ILi32EEEEEEaNS5_IJlSC_lEEEaSJ_NS4_8TiledMMAINS4_8MMA_AtomIJNS4_21SM100_MMA_S8_2x1SM_SSIaaiLi256ELi160ELNS4_4UMMA5MajorE0ELSO_0ELNSN_8SaturateE0EEEEEENS4_6LayoutINS5_IJSC_SC_SC_EEENS5_IJNSA_ILi0EEESU_SU_EEEEENS5_IJNS4_10UnderscoreESX_SX_EEEEENS4_18SM100_TMA_2SM_LOADENS4_14ComposedLayoutINS4_7SwizzleILi1ELi4ELi3EEENS4_18smem_ptr_flag_bitsILi8EEENSS_INS5_IJNSA_ILi8EEESH_EEENS5_IJSH_SC_EEEEEEEvNS4_8identityES10_S1A_vS1B_EENS_8epilogue10collective18CollectiveEpilogueINS1D_23Sm100TmaWarpSpecializedILi1ELi1ELi160ELb0ELb0EEEJNS5_IJNSA_ILi128EEESG_SH_EEENS5_IJNSS_IS1I_SC_EENSS_ISG_SC_EEEEEaSJ_aSJ_NS1D_6fusion15FusionCallbacksIS1H_NS1N_17LinearCombinationIaiaiLNS_15FloatRoundStyleE2EEES1J_S1M_JEEENS4_5SM1004TMEM4LOAD26SM100_TMEM_LOAD_32dp32b32xENS4_13SM90_TMA_LOADES1A_NS4_39AutoVectorizingCopyWithAssumedAlignmentILi128EEENS4_14SM90_TMA_STOREES1A_S1Z_S1Z_EEEvvEEEEvNT_6ParamsE:
        .type           _ZN7cutlass13device_kernelINS_4gemm6kernel13GemmUniversalIN4cute5tupleIJiiiiEEENS1_10collective13CollectiveMmaINS1_35MainloopSm100TmaUmmaWarpSpecializedILi28ELi2ELi3ENS5_IJNS4_1CILi2EEENSA_ILi1EEESC_EEEEENS5_IJNSA_ILi256EEENSA_ILi160EEENSA_ILi32EEEEEEaNS5_IJlSC_lEEEaSJ_NS4_8TiledMMAINS4_8MMA_AtomIJNS4_21SM100_MMA_S8_2x1SM_SSIaaiLi256ELi160ELNS4_4UMMA5MajorE0ELSO_0ELNSN_8SaturateE0EEEEEENS4_6LayoutINS5_IJSC_SC_SC_EEENS5_IJNSA_ILi0EEESU_SU_EEEEENS5_IJNS4_10UnderscoreESX_SX_EEEEENS4_18SM100_TMA_2SM_LOADENS4_14ComposedLayoutINS4_7SwizzleILi1ELi4ELi3EEENS4_18smem_ptr_flag_bitsILi8EEENSS_INS5_IJNSA_ILi8EEESH_EEENS5_IJSH_SC_EEEEEEEvNS4_8identityES10_S1A_vS1B_EENS_8epilogue10collective18CollectiveEpilogueINS1D_23Sm100TmaWarpSpecializedILi1ELi1ELi160ELb0ELb0EEEJNS5_IJNSA_ILi128EEESG_SH_EEENS5_IJNSS_IS1I_SC_EENSS_ISG_SC_EEEEEaSJ_aSJ_NS1D_6fusion15FusionCallbacksIS1H_NS1N_17LinearCombinationIaiaiLNS_15FloatRoundStyleE2EEES1J_S1M_JEEENS4_5SM1004TMEM4LOAD26SM100_TMEM_LOAD_32dp32b32xENS4_13SM90_TMA_LOADES1A_NS4_39AutoVectorizingCopyWithAssumedAlignmentILi128EEENS4_14SM90_TMA_STOREES1A_S1Z_S1Z_EEEvvEEEEvNT_6ParamsE,@function
        .size           _ZN7cutlass13device_kernelINS_4gemm6kernel13GemmUniversalIN4cute5tupleIJiiiiEEENS1_10collective13CollectiveMmaINS1_35MainloopSm100TmaUmmaWarpSpecializedILi28ELi2ELi3ENS5_IJNS4_1CILi2EEENSA_ILi1EEESC_EEEEENS5_IJNSA_ILi256EEENSA_ILi160EEENSA_ILi32EEEEEEaNS5_IJlSC_lEEEaSJ_NS4_8TiledMMAINS4_8MMA_AtomIJNS4_21SM100_MMA_S8_2x1SM_SSIaaiLi256ELi160ELNS4_4UMMA5MajorE0ELSO_0ELNSN_8SaturateE0EEEEEENS4_6LayoutINS5_IJSC_SC_SC_EEENS5_IJNSA_ILi0EEESU_SU_EEEEENS5_IJNS4_10UnderscoreESX_SX_EEEEENS4_18SM100_TMA_2SM_LOADENS4_14ComposedLayoutINS4_7SwizzleILi1ELi4ELi3EEENS4_18smem_ptr_flag_bitsILi8EEENSS_INS5_IJNSA_ILi8EEESH_EEENS5_IJSH_SC_EEEEEEEvNS4_8identityES10_S1A_vS1B_EENS_8epilogue10collective18CollectiveEpilogueINS1D_23Sm100TmaWarpSpecializedILi1ELi1ELi160ELb0ELb0EEEJNS5_IJNSA_ILi128EEESG_SH_EEENS5_IJNSS_IS1I_SC_EENSS_ISG_SC_EEEEEaSJ_aSJ_NS1D_6fusion15FusionCallbacksIS1H_NS1N_17LinearCombinationIaiaiLNS_15FloatRoundStyleE2EEES1J_S1M_JEEENS4_5SM1004TMEM4LOAD26SM100_TMEM_LOAD_32dp32b32xENS4_13SM90_TMA_LOADES1A_NS4_39AutoVectorizingCopyWithAssumedAlignmentILi128EEENS4_14SM90_TMA_STOREES1A_S1Z_S1Z_EEEvvEEEEvNT_6ParamsE,(.L_x_223 - _ZN7cutlass13device_kernelINS_4gemm6kernel13GemmUniversalIN4cute5tupleIJiiiiEEENS1_10collective13CollectiveMmaINS1_35MainloopSm100TmaUmmaWarpSpecializedILi28ELi2ELi3ENS5_IJNS4_1CILi2EEENSA_ILi1EEESC_EEEEENS5_IJNSA_ILi256EEENSA_ILi160EEENSA_ILi32EEEEEEaNS5_IJlSC_lEEEaSJ_NS4_8TiledMMAINS4_8MMA_AtomIJNS4_21SM100_MMA_S8_2x1SM_SSIaaiLi256ELi160ELNS4_4UMMA5MajorE0ELSO_0ELNSN_8SaturateE0EEEEEENS4_6LayoutINS5_IJSC_SC_SC_EEENS5_IJNSA_ILi0EEESU_SU_EEEEENS5_IJNS4_10UnderscoreESX_SX_EEEEENS4_18SM100_TMA_2SM_LOADENS4_14ComposedLayoutINS4_7SwizzleILi1ELi4ELi3EEENS4_18smem_ptr_flag_bitsILi8EEENSS_INS5_IJNSA_ILi8EEESH_EEENS5_IJSH_SC_EEEEEEEvNS4_8identityES10_S1A_vS1B_EENS_8epilogue10collective18CollectiveEpilogueINS1D_23Sm100TmaWarpSpecializedILi1ELi1ELi160ELb0ELb0EEEJNS5_IJNSA_ILi128EEESG_SH_EEENS5_IJNSS_IS1I_SC_EENSS_ISG_SC_EEEEEaSJ_aSJ_NS1D_6fusion15FusionCallbacksIS1H_NS1N_17LinearCombinationIaiaiLNS_15FloatRoundStyleE2EEES1J_S1M_JEEENS4_5SM1004TMEM4LOAD26SM100_TMEM_LOAD_32dp32b32xENS4_13SM90_TMA_LOADES1A_NS4_39AutoVectorizingCopyWithAssumedAlignmentILi128EEENS4_14SM90_TMA_STOREES1A_S1Z_S1Z_EEEvvEEEEvNT_6ParamsE)
        .other          _ZN7cutlass13device_kernelINS_4gemm6kernel13GemmUniversalIN4cute5tupleIJiiiiEEENS1_10collective13CollectiveMmaINS1_35MainloopSm100TmaUmmaWarpSpecializedILi28ELi2ELi3ENS5_IJNS4_1CILi2EEENSA_ILi1EEESC_EEEEENS5_IJNSA_ILi256EEENSA_ILi160EEENSA_ILi32EEEEEEaNS5_IJlSC_lEEEaSJ_NS4_8TiledMMAINS4_8MMA_AtomIJNS4_21SM100_MMA_S8_2x1SM_SSIaaiLi256ELi160ELNS4_4UMMA5MajorE0ELSO_0ELNSN_8SaturateE0EEEEEENS4_6LayoutINS5_IJSC_SC_SC_EEENS5_IJNSA_ILi0EEESU_SU_EEEEENS5_IJNS4_10UnderscoreESX_SX_EEEEENS4_18SM100_TMA_2SM_LOADENS4_14ComposedLayoutINS4_7SwizzleILi1ELi4ELi3EEENS4_18smem_ptr_flag_bitsILi8EEENSS_INS5_IJNSA_ILi8EEESH_EEENS5_IJSH_SC_EEEEEEEvNS4_8identityES10_S1A_vS1B_EENS_8epilogue10collective18CollectiveEpilogueINS1D_23Sm100TmaWarpSpecializedILi1ELi1ELi160ELb0ELb0EEEJNS5_IJNSA_ILi128EEESG_SH_EEENS5_IJNSS_IS1I_SC_EENSS_ISG_SC_EEEEEaSJ_aSJ_NS1D_6fusion15FusionCallbacksIS1H_NS1N_17LinearCombinationIaiaiLNS_15FloatRoundStyleE2EEES1J_S1M_JEEENS4_5SM1004TMEM4LOAD26SM100_TMEM_LOAD_32dp32b32xENS4_13SM90_TMA_LOADES1A_NS4_39AutoVectorizingCopyWithAssumedAlignmentILi128EEENS4_14SM90_TMA_STOREES1A_S1Z_S1Z_EEEvvEEEEvNT_6ParamsE,@"STO_CUDA_ENTRY STV_DEFAULT"
_ZN7cutlass13device_kernelINS_4gemm6kernel13GemmUniversalIN4cute5tupleIJiiiiEEENS1_10collective13CollectiveMmaINS1_35MainloopSm100TmaUmmaWarpSpecializedILi28ELi2ELi3ENS5_IJNS4_1CILi2EEENSA_ILi1EEESC_EEEEENS5_IJNSA_ILi256EEENSA_ILi160EEENSA_ILi32EEEEEEaNS5_IJlSC_lEEEaSJ_NS4_8TiledMMAINS4_8MMA_AtomIJNS4_21SM100_MMA_S8_2x1SM_SSIaaiLi256ELi160ELNS4_4UMMA5MajorE0ELSO_0ELNSN_8SaturateE0EEEEEENS4_6LayoutINS5_IJSC_SC_SC_EEENS5_IJNSA_ILi0EEESU_SU_EEEEENS5_IJNS4_10UnderscoreESX_SX_EEEEENS4_18SM100_TMA_2SM_LOADENS4_14ComposedLayoutINS4_7SwizzleILi1ELi4ELi3EEENS4_18smem_ptr_flag_bitsILi8EEENSS_INS5_IJNSA_ILi8EEESH_EEENS5_IJSH_SC_EEEEEEEvNS4_8identityES10_S1A_vS1B_EENS_8epilogue10collective18CollectiveEpilogueINS1D_23Sm100TmaWarpSpecializedILi1ELi1ELi160ELb0ELb0EEEJNS5_IJNSA_ILi128EEESG_SH_EEENS5_IJNSS_IS1I_SC_EENSS_ISG_SC_EEEEEaSJ_aSJ_NS1D_6fusion15FusionCallbacksIS1H_NS1N_17LinearCombinationIaiaiLNS_15FloatRoundStyleE2EEES1J_S1M_JEEENS4_5SM1004TMEM4LOAD26SM100_TMEM_LOAD_32dp32b32xENS4_13SM90_TMA_LOADES1A_NS4_39AutoVectorizingCopyWithAssumedAlignmentILi128EEENS4_14SM90_TMA_STOREES1A_S1Z_S1Z_EEEvvEEEEvNT_6ParamsE:
[----:B------:R-:W1:Y:S01]  /*0000*/  LDC R1, c[0x0][0x37c] ;  /* 0x0000df00ff017b82 */ /* 0x000e620000000800 */
[----:B------:R-:W2:Y:S01]  /*0010*/  S2R R4, SR_TID.X ;  /* 0x0000000000047919 */ /* 0x000ea20000002100 */
[----:B------:R-:W3:Y:S01]  /*0020*/  LDCU.64 UR10, c[0x0][0x890] ;  /* 0x00011200ff0a77ac */ /* 0x000ee20008000a00 */
[----:B-1----:R-:W-:-:S05]  /*0030*/  VIADD R1, R1, 0xffffffe8 ;  /* 0xffffffe801017836 */ /* 0x002fca0000000000 */
[----:B------:R-:W1:Y:S01]  /*0040*/  S2UR UR5, SR_CgaCtaId ;  /* 0x00000000000579c3 */ /* 0x000e620000008800 */
[----:B------:R-:W-:Y:S01]  /*0050*/  ELECT P1, URZ, PT ;  /* 0x0000000000ff782f */ /* 0x000fe20003820000 */
[----:B---3--:R-:W-:-:S04]  /*0060*/  UISETP.NE.U32.AND UP0, UPT, UR10, URZ, UPT ;  /* 0x000000ff0a00728c */ /* 0x008fc8000bf05070 */
[----:B------:R-:W-:Y:S02]  /*0070*/  UISETP.NE.AND.EX UP0, UPT, UR11, URZ, UPT, UP0 ;  /* 0x000000ff0b00728c */ /* 0x000fe4000bf05300 */
[----:B-1----:R-:W-:Y:S02]  /*0080*/  ULOP3.LUT UR28, UR5, 0x1, URZ, 0xc0, !UPT ;  /* 0x00000001051c7892 */ /* 0x002fe4000f8ec0ff */
[----:B------:R-:W-:Y:S01]  /*0090*/  ULOP3.LUT UR27, UR5, 0x1, URZ, 0x3c, !UPT ;  /* 0x00000001051b7892 */ /* 0x000fe2000f8e3cff */
[----:B--2---:R-:W-:-:S05]  /*00a0*/  SHF.R.U32.HI R2, RZ, 0x5, R4 ;  /* 0x00000005ff027819 */ /* 0x004fca0000011604 */
[----:B------:R-:W1:Y:S02]  /*00b0*/  SHFL.IDX PT, R0, R2, RZ, 0x1f ;  /* 0x00001fff02007589 */ /* 0x000e6400000e0000 */
[----:B-1----:R-:W-:Y:S02]  /*00c0*/  R2UR UR14, R0 ;  /* 0x00000000000e72ca */ /* 0x002fe400000e0000 */
[----:B------:R-:W-:-:S05]  /*00d0*/  PRMT R0, RZ, 0x7610, R0 ;  /* 0x00007610ff007816 */ /* 0x000fca0000000000 */
[----:B------:R1:W-:Y:S01]  /*00e0*/  STL.S16 [R1], R0 ;  /* 0x0000000001007387 */ /* 0x0003e20000100600 */
[----:B------:R-:W-:Y:S07]  /*00f0*/  BRA.U UP0, `(.L_x_0) ;  /* 0x0000000100387547 */ /* 0x000fee000b800000 */
[----:B------:R-:W2:Y:S02]  /*0100*/  LDCU.64 UR6, c[0x0][0x888] ;  /* 0x00011100ff0677ac */ /* 0x000ea40008000a00 */
[----:B--2---:R-:W-:-:S04]  /*0110*/  UISETP.NE.U32.AND UP0, UPT, UR6, URZ, UPT ;  /* 0x000000ff0600728c */ /* 0x004fc8000bf05070 */
[----:B------:R-:W-:-:S09]  /*0120*/  UISETP.NE.AND.EX UP0, UPT, UR7, URZ, UPT, UP0 ;  /* 0x000000ff0700728c */ /* 0x000fd2000bf05300 */
[----:B------:R-:W-:Y:S05]  /*0130*/  BRA.U !UP0, `(.L_x_1) ;  /* 0x0000000108187547 */ /* 0x000fea000b800000 */
[----:B------:R-:W2:Y:S01]  /*0140*/  LDC.64 R154, c[0x0][0x888] ;  /* 0x00022200ff9a7b82 */ /* 0x000ea20000000a00 */
[----:B------:R-:W2:Y:S02]  /*0150*/  LDCU.64 UR6, c[0x0][0x358] ;  /* 0x00006b00ff0677ac */ /* 0x000ea40008000a00 */
[----:B--2---:R2:W5:Y:S01]  /*0160*/  LDG.E R154, desc[UR6][R154.64] ;  /* 0x000000069a9a7981 */ /* 0x004562000c1e1900 */
[----:B-1----:R-:W-:-:S05]  /*0170*/  HFMA2 R0, -RZ, RZ, 0, 5.9604644775390625e-08 ;  /* 0x00000001ff007431 */ /* 0x002fca00000001ff */
[----:B------:R2:W-:Y:S01]  /*0180*/  STL.S16 [R1], R0 ;  /* 0x0000000001007387 */ /* 0x0005e20000100600 */
[----:B------:R-:W-:Y:S05]  /*0190*/  BRA `(.L_x_0) ;  /* 0x0000000000107947 */ /* 0x000fea0003800000 */
.L_x_1:
[----:B-1----:R-:W-:Y:S01]  /*01a0*/  HFMA2 R0, -RZ, RZ, 0, 5.9604644775390625e-08 ;  /* 0x00000001ff007431 */ /* 0x002fe200000001ff */
[----:B------:R-:W1:Y:S04]  /*01b0*/  LDCU UR4, c[0x0][0x880] ;  /* 0x00011000ff0477ac */ /* 0x000e680008000800 */
[----:B------:R3:W-:Y:S01]  /*01c0*/  STL.S16 [R1], R0 ;  /* 0x0000000001007387 */ /* 0x0007e20000100600 */
[----:B-1----:R-:W-:-:S03]  /*01d0*/  MOV R154, UR4 ;  /* 0x00000004009a7c02 */ /* 0x002fc60008000f00 */
.L_x_0:
[----:B------:R-:W4:Y:S02]  /*01e0*/  LDCU.64 UR6, c[0x0][0x8b0] ;  /* 0x00011600ff0677ac */ /* 0x000f240008000a00 */
[----:B----4-:R-:W-:-:S04]  /*01f0*/  UISETP.NE.U32.AND UP0, UPT, UR6, URZ, UPT ;  /* 0x000000ff0600728c */ /* 0x010fc8000bf05070 */
[----:B------:R-:W-:-:S09]  /*0200*/  UISETP.NE.AND.EX UP0, UPT, UR7, URZ, UPT, UP0 ;  /* 0x000000ff0700728c */ /* 0x000fd2000bf05300 */
[----:B------:R-:W-:Y:S05]  /*0210*/  BRA.U UP0, `(.L_x_2) ;  /* 0x0000000100287547 */ /* 0x000fea000b800000 */
[----:B------:R-:W4:Y:S02]  /*0220*/  LDCU.64 UR6, c[0x0][0x8a8] ;  /* 0x00011500ff0677ac */ /* 0x000f240008000a00 */
[----:B----4-:R-:W-:-:S04]  /*0230*/  UISETP.NE.U32.AND UP0, UPT, UR6, URZ, UPT ;  /* 0x000000ff0600728c */ /* 0x010fc8000bf05070 */
[----:B------:R-:W-:-:S09]  /*0240*/  UISETP.NE.AND.EX UP0, UPT, UR7, URZ, UPT, UP0 ;  /* 0x000000ff0700728c */ /* 0x000fd2000bf05300 */
[----:B------:R-:W-:Y:S05]  /*0250*/  BRA.U !UP0, `(.L_x_3) ;  /* 0x0000000108107547 */ /* 0x000fea000b800000 */
[----:B------:R-:W4:Y:S01]  /*0260*/  LDC.64 R152, c[0x0][0x8a8] ;  /* 0x00022a00ff987b82 */ /* 0x000f220000000a00 */
[----:B------:R-:W4:Y:S02]  /*0270*/  LDCU.64 UR6, c[0x0][0x358] ;  /* 0x00006b00ff0677ac */ /* 0x000f240008000a00 */
[----:B----4-:R4:W5:Y:S01]  /*0280*/  LDG.E R152, desc[UR6][R152.64] ;  /* 0x0000000698987981 */ /* 0x010962000c1e1900 */
[----:B------:R-:W-:Y:S05]  /*0290*/  BRA `(.L_x_2) ;  /* 0x0000000000087947 */ /* 0x000fea0003800000 */
.L_x_3:
[----:B------:R-:W4:Y:S02]  /*02a0*/  LDCU UR4, c[0x0][0x8a0] ;  /* 0x00011400ff0477ac */ /* 0x000f240008000800 */
[----:B----4-:R-:W-:Y:S02]  /*02b0*/  MOV R152, UR4 ;  /* 0x0000000400987c02 */ /* 0x010fe40008000f00 */
.L_x_2:
[----:B-123--:R-:W-:Y:S01]  /*02c0*/  IMAD.U32 R0, RZ, RZ, UR14 ;  /* 0x0000000eff007e24 */ /* 0x00efe2000f8e00ff */
[----:B------:R-:W-:Y:S04]  /*02d0*/  BSSY.RECONVERGENT B0, `(.L_x_4) ;  /* 0x000000c000007945 */ /* 0x000fe80003800200 */
[C---:B------:R-:W-:Y:S02]  /*02e0*/  ISETP.NE.OR P2, PT, R0.reuse, 0x1, !P1 ;  /* 0x000000010000780c */ /* 0x040fe40004f45670 */
[----:B------:R-:W-:-:S11]  /*02f0*/  ISETP.NE.OR P0, PT, R0, 0x3, !P1 ;  /* 0x000000030000780c */ /* 0x000fd60004f05670 */
[----:B------:R-:W-:Y:S05]  /*0300*/  @P2 BRA `(.L_x_5) ;  /* 0x0000000000202947 */ /* 0x000fea0003800000 */
[----:B------:R-:W1:Y:S02]  /*0310*/  LDCU.64 UR6, c[0x0][0x348] ;  /* 0x00006900ff0677ac */ /* 0x000e640008000a00 */
[----:B-1----:R-:W-:Y:S02]  /*0320*/  UIADD3 UR8, UP1, UPT, UR6, 0x80, URZ ;  /* 0x0000008006087890 */ /* 0x002fe4000ff3e0ff */
[----:B------:R-:W-:Y:S02]  /*0330*/  UIADD3 UR6, UP0, UPT, UR6, 0x180, URZ ;  /* 0x0000018006067890 */ /* 0x000fe4000ff1e0ff */
[----:B------:R-:W-:Y:S02]  /*0340*/  UIADD3.X UR9, UPT, UPT, URZ, UR7, URZ, UP1, !UPT ;  /* 0x00000007ff097290 */ /* 0x000fe40008ffe4ff */
[----:B------:R-:W-:-:S07]  /*0350*/  UIADD3.X UR7, UPT, UPT, URZ, UR7, URZ, UP0, !UPT ;  /* 0x00000007ff077290 */ /* 0x000fce00087fe4ff */
[----:B------:R1:W-:Y:S02]  /*0360*/  UTMACCTL.PF [UR8] ;  /* 0x00000000080079b9 */ /* 0x0003e40008040000 */
[----:B------:R1:W-:Y:S02]  /*0370*/  UTMACCTL.PF [UR6] ;  /* 0x00000000060079b9 */ /* 0x0003e40008040000 */
[----:B-1----:R-:W-:Y:S01]  /*0380*/  NOP ;  /* 0x0000000000007918 */ /* 0x002fe20000000000 */
.L_x_5:
[----:B------:R-:W-:Y:S05]  /*0390*/  BSYNC.RECONVERGENT B0 ;  /* 0x0000000000007941 */ /* 0x000fea0003800200 */
.L_x_4:
[----:B------:R-:W-:Y:S04]  /*03a0*/  BSSY.RECONVERGENT B0, `(.L_x_6) ;  /* 0x000000a000007945 */ /* 0x000fe80003800200 */
        /* <DEDUP_REMOVED lines=9> */
.L_x_7:
[----:B------:R-:W-:Y:S05]  /*0440*/  BSYNC.RECONVERGENT B0 ;  /* 0x0000000000007941 */ /* 0x000fea0003800200 */
.L_x_6:
[----:B------:R-:W1:Y:S01]  /*0450*/  LDCU.64 UR6, c[0x0][0x888] ;  /* 0x00011100ff0677ac */ /* 0x000e620008000a00 */
[----:B------:R-:W-:Y:S02]  /*0460*/  UISETP.EQ.U32.AND UP1, UPT, UR10, URZ, UPT ;  /* 0x000000ff0a00728c */ /* 0x000fe4000bf22070 */
[----:B------:R-:W-:Y:S02]  /*0470*/  UPLOP3.LUT UP4, UPT, UPT, UPT, UPT, 0x80, 0x8 ;  /* 0x000000000008789c */ /* 0x000fe40003f8f070 */
[----:B-1----:R-:W-:-:S04]  /*0480*/  UISETP.NE.U32.AND UP0, UPT, UR6, URZ, UPT ;  /* 0x000000ff0600728c */ /* 0x002fc8000bf05070 */
[----:B------:R-:W-:-:S04]  /*0490*/  UISETP.NE.AND.EX UP2, UPT, UR7, URZ, UPT, UP0 ;  /* 0x000000ff0700728c */ /* 0x000fc8000bf45300 */
[----:B------:R-:W-:-:S04]  /*04a0*/  UISETP.EQ.OR.EX UP3, UPT, UR11, URZ, !UP2, UP1 ;  /* 0x000000ff0b00728c */ /* 0x000fc8000d762710 */
[----:B------:R-:W-:-:S05]  /*04b0*/  UP2UR UR60, UPR, URZ, 0x8 ;  /* 0x00000008ff3c7883 */ /* 0x000fca0008000000 */
[----:B------:R-:W-:Y:S07]  /*04c0*/  BRA.U !UP3, `(.L_x_8) ;  /* 0x000000010b207547 */ /* 0x000fee000b800000 */
[----:B-----5:R-:W-:Y:S01]  /*04d0*/  R2UR UR6, R154 ;  /* 0x000000009a0672ca */ /* 0x020fe200000e0000 */
[----:B------:R-:W-:Y:S02]  /*04e0*/  UISETP.NE.U32.AND UP1, UPT, UR10, URZ, UPT ;  /* 0x000000ff0a00728c */ /* 0x000fe4000bf25070 */
[----:B------:R-:W-:Y:S02]  /*04f0*/  USEL UR4, URZ, 0xffffffff, UP2 ;  /* 0xffffffffff047887 */ /* 0x000fe40009000000 */
[----:B------:R-:W-:-:S08]  /*0500*/  UISETP.NE.AND.EX UP1, UPT, UR11, URZ, UPT, UP1 ;  /* 0x000000ff0b00728c */ /* 0x000fd0000bf25310 */
[----:B------:R-:W-:-:S04]  /*0510*/  UISETP.NE.AND UP0, UPT, UR6, URZ, UPT ;  /* 0x000000ff0600728c */ /* 0x000fc8000bf05270 */
[----:B------:R-:W-:-:S04]  /*0520*/  @!UP1 USEL UR4, URZ, 0xffffffff, UP0 ;  /* 0xffffffffff049887 */ /* 0x000fc80008000000 */
[----:B------:R-:W-:-:S04]  /*0530*/  ULOP3.LUT UR4, UR4, 0x1, URZ, 0xc0, !UPT ;  /* 0x0000000104047892 */ /* 0x000fc8000f8ec0ff */
[----:B------:R-:W-:-:S11]  /*0540*/  UISETP.NE.U32.AND UP4, UPT, UR4, 0x1, UPT ;  /* 0x000000010400788c */ /* 0x000fd6000bf85070 */
.L_x_8:
[----:B------:R-:W1:Y:S01]  /*0550*/  SHFL.IDX PT, R0, R2, RZ, 0x1f ;  /* 0x00001fff02007589 */ /* 0x000e6200000e0000 */
[----:B------:R-:W-:-:S04]  /*0560*/  UISETP.NE.AND UP0, UPT, UR14, 0x2, UPT ;  /* 0x000000020e00788c */ /* 0x000fc8000bf05270 */
[----:B------:R-:W-:Y:S02]  /*0570*/  UISETP.EQ.AND UP1, UPT, UR28, URZ, !UP0 ;  /* 0x000000ff1c00728c */ /* 0x000fe4000c722270 */
[----:B------:R-:W-:-:S04]  /*0580*/  USEL UR50, URZ, 0x1, UP0 ;  /* 0x00000001ff327887 */ /* 0x000fc80008000000 */
[----:B------:R-:W-:Y:S02]  /*0590*/  PLOP3.LUT P3, PT, P1, PT, UP1, 0x80, 0x8 ;  /* 0x000000000008781c */ /* 0x000fe40000f6f018 */
[----:B-1----:R-:W-:-:S13]  /*05a0*/  ISETP.NE.AND P0, PT, R0, RZ, PT ;  /* 0x000000ff0000720c */ /* 0x002fda0003f05270 */
[----:B------:R-:W-:Y:S05]  /*05b0*/  @P0 BRA `(.L_x_9) ;  /* 0x0000000400100947 */ /* 0x000fea0003800000 */
[----:B------:R-:W-:Y:S01]  /*05c0*/  ELECT P0, URZ, PT ;  /* 0x0000000000ff782f */ /* 0x000fe20003800000 */
[----:B------:R-:W-:-:S12]  /*05d0*/  BSSY.RECONVERGENT B0, `(.L_x_9) ;  /* 0x0000042000007945 */ /* 0x000fd80003800200 */
[----:B------:R-:W-:Y:S05]  /*05e0*/  @!P0 BRA `(.L_x_10) ;  /* 0x0000000400008947 */ /* 0x000fea0003800000 */
[----:B------:R-:W-:Y:S01]  /*05f0*/  UMOV UR4, 0x400 ;  /* 0x0000040000047882 */ /* 0x000fe20000000000 */
[----:B------:R-:W-:Y:S01]  /*0600*/  UMOV UR6, 0x1 ;  /* 0x0000000100067882 */ /* 0x000fe20000000000 */
[----:B------:R-:W-:Y:S02]  /*0610*/  ULEA UR4, UR5, UR4, 0x18 ;  /* 0x0000000405047291 */ /* 0x000fe4000f8ec0ff */
[----:B------:R-:W-:-:S04]  /*0620*/  UIADD3 UR6, UPT, UPT, -UR6, 0x100000, URZ ;  /* 0x0010000006067890 */ /* 0x000fc8000fffe1ff */
[----:B------:R-:W-:Y:S02]  /*0630*/  USHF.L.U32 UR7, UR6, 0xb, URZ ;  /* 0x0000000b06077899 */ /* 0x000fe400080006ff */
[----:B------:R-:W-:Y:S01]  /*0640*/  USHF.L.U32 UR6, UR6, 0x1, URZ ;  /* 0x0000000106067899 */ /* 0x000fe200080006ff */
[----:B------:R-:W1:Y:S11]  /*0650*/  FENCE.VIEW.ASYNC.S ;  /* 0x00000000000073c6 */ /* 0x000e760000000000 */
[----:B-1----:R1:W2:Y:S01]  /*0660*/  SYNCS.EXCH.64 URZ, [UR4], UR6 ;  /* 0x0000000604ff75b2 */ /* 0x0022a20008000100 */
[----:B------:R1:W3:Y:S01]  /*0670*/  SYNCS.EXCH.64 URZ, [UR4+0xe0], UR6 ;  /* 0x0000e00604ff75b2 */ /* 0x0002e20008000100 */
[----:B------:R1:W1:Y:S01]  /*0680*/  SYNCS.EXCH.64 URZ, [UR4+0x8], UR6 ;  /* 0x0000080604ff75b2 */ /* 0x0002620008000100 */
        /* <DEDUP_REMOVED lines=53> */
[----:B--23--:R-:W-:Y:S01]  /*09e0*/  NOP ;  /* 0x0000000000007918 */ /* 0x00cfe20000000000 */
.L_x_10:
[----:B-1----:R-:W-:Y:S05]  /*09f0*/  BSYNC.RECONVERGENT B0 ;  /* 0x0000000000007941 */ /* 0x002fea0003800200 */
.L_x_9:
[----:B------:R-:W1:Y:S01]  /*0a00*/  SHFL.IDX PT, R0, R2, RZ, 0x1f ;  /* 0x00001fff02007589 */ /* 0x000e6200000e0000 */
[----:B------:R-:W-:Y:S01]  /*0a10*/  NOP ;  /* 0x0000000000007918 */ /* 0x000fe20000000000 */
[----:B-1----:R-:W-:-:S13]  /*0a20*/  ISETP.NE.AND P0, PT, R0, 0x1, PT ;  /* 0x000000010000780c */ /* 0x002fda0003f05270 */
[----:B------:R-:W-:Y:S05]  /*0a30*/  @P0 BRA `(.L_x_11) ;  /* 0x00000000003c0947 */ /* 0x000fea0003800000 */
[----:B------:R-:W-:Y:S01]  /*0a40*/  UMOV UR4, 0x400 ;  /* 0x0000040000047882 */ /* 0x000fe20000000000 */
[----:B------:R-:W-:Y:S01]  /*0a50*/  UMOV UR8, 0x20 ;  /* 0x0000002000087882 */ /* 0x000fe20000000000 */
[----:B------:R-:W-:Y:S01]  /*0a60*/  UMOV UR6, 0x80 ;  /* 0x0000008000067882 */ /* 0x000fe20000000000 */
[----:B------:R-:W-:Y:S02]  /*0a70*/  ULEA UR4, UR5, UR4, 0x18 ;  /* 0x0000000405047291 */ /* 0x000fe4000f8ec0ff */
[----:B------:R-:W-:-:S04]  /*0a80*/  UIADD3 UR8, UPT, UPT, -UR8, 0x100000, URZ ;  /* 0x0010000008087890 */ /* 0x000fc8000fffe1ff */
[----:B------:R-:W-:Y:S02]  /*0a90*/  USHF.L.U32 UR9, UR8, 0xb, URZ ;  /* 0x0000000b08097899 */ /* 0x000fe400080006ff */
[----:B------:R-:W-:Y:S02]  /*0aa0*/  USHF.L.U32 UR8, UR8, 0x1, URZ ;  /* 0x0000000108087899 */ /* 0x000fe400080006ff */
[----:B------:R-:W-:-:S04]  /*0ab0*/  UIADD3 UR6, UPT, UPT, -UR6, 0x100000, URZ ;  /* 0x0010000006067890 */ /* 0x000fc8000fffe1ff */
[----:B------:R-:W-:Y:S02]  /*0ac0*/  USHF.L.U32 UR7, UR6, 0xb, URZ ;  /* 0x0000000b06077899 */ /* 0x000fe400080006ff */
[----:B------:R-:W-:Y:S01]  /*0ad0*/  USHF.L.U32 UR6, UR6, 0x1, URZ ;  /* 0x0000000106067899 */ /* 0x000fe200080006ff */
[----:B------:R-:W-:Y:S01]  /*0ae0*/  ELECT P0, URZ, PT ;  /* 0x0000000000ff782f */ /* 0x000fe20003800000 */
[----:B------:R-:W1:Y:S02]  /*0af0*/  FENCE.VIEW.ASYNC.S ;  /* 0x00000000000073c6 */ /* 0x000e640000000000 */
[----:B-1----:R1:W2:Y:S08]  /*0b00*/  SYNCS.EXCH.64 URZ, [UR4+0x1c0], UR8 ;  /* 0x0001c00804ff75b2 */ /* 0x0022b00008000100 */
[----:B------:R1:W3:Y:S01]  /*0b10*/  SYNCS.EXCH.64 URZ, [UR4+0x1c8], UR6 ;  /* 0x0001c80604ff75b2 */ /* 0x0002e20008000100 */
[----:B------:R-:W-:Y:S01]  /*0b20*/  NOP ;  /* 0x0000000000007918 */ /* 0x000fe20000000000 */
.L_x_11:
[----:B------:R-:W4:Y:S01]  /*0b30*/  SHFL.IDX PT, R0, R2, RZ, 0x1f ;  /* 0x00001fff02007589 */ /* 0x000f2200000e0000 */
[----:B------:R-:W-:Y:S01]  /*0b40*/  NOP ;  /* 0x0000000000007918 */ /* 0x000fe20000000000 */
[----:B----4-:R-:W-:-:S13]  /*0b50*/  ISETP.NE.AND P0, PT, R0, 0x3, PT ;  /* 0x000000030000780c */ /* 0x010fda0003f05270 */
[----:B------:R-:W-:Y:S05]  /*0b60*/  @P0 BRA `(.L_x_12) ;  /* 0x00000000002c0947 */ /* 0x000fea0003800000 */
[----:B-1----:R-:W-:Y:S01]  /*0b70*/  UMOV UR4, 0x400 ;  /* 0x0000040000047882 */ /* 0x002fe20000000000 */
[----:B------:R-:W-:Y:S01]  /*0b80*/  UMOV UR6, 0x20 ;  /* 0x0000002000067882 */ /* 0x000fe20000000000 */
[----:B------:R-:W-:Y:S02]  /*0b90*/  ULEA UR4, UR5, UR4, 0x18 ;  /* 0x0000000405047291 */ /* 0x000fe4000f8ec0ff */
[----:B------:R-:W-:-:S04]  /*0ba0*/  UIADD3 UR6, UPT, UPT, -UR6, 0x100000, URZ ;  /* 0x0010000006067890 */ /* 0x000fc8000fffe1ff */
[----:B------:R-:W-:Y:S02]  /*0bb0*/  USHF.L.U32 UR7, UR6, 0xb, URZ ;  /* 0x0000000b06077899 */ /* 0x000fe400080006ff */
[----:B------:R-:W-:Y:S01]  /*0bc0*/  USHF.L.U32 UR6, UR6, 0x1, URZ ;  /* 0x0000000106067899 */ /* 0x000fe200080006ff */
[----:B------:R-:W-:Y:S01]  /*0bd0*/  ELECT P0, URZ, PT ;  /* 0x0000000000ff782f */ /* 0x000fe20003800000 */
[----:B------:R-:W1:Y:S10]  /*0be0*/  FENCE.VIEW.ASYNC.S ;  /* 0x00000000000073c6 */ /* 0x000e740000000000 */
[----:B-1----:R4:W1:Y:S01]  /*0bf0*/  SYNCS.EXCH.64 URZ, [UR4+0x1d0], UR6 ;  /* 0x0001d00604ff75b2 */ /* 0x0028620008000100 */
[----:B------:R4:W1:Y:S02]  /*0c00*/  SYNCS.EXCH.64 URZ, [UR4+0x1d8], UR6 ;  /* 0x0001d80604ff75b2 */ /* 0x0008640008000100 */
[----:B----4-:R-:W-:Y:S01]  /*0c10*/  NOP ;  /* 0x0000000000007918 */ /* 0x010fe20000000000 */
.L_x_12:
[----:B------:R-:W4:Y:S01]  /*0c20*/  SHFL.IDX PT, R0, R2, RZ, 0x1f ;  /* 0x00001fff02007589 */ /* 0x000f2200000e0000 */
[----:B------:R-:W-:Y:S01]  /*0c30*/  NOP ;  /* 0x0000000000007918 */ /* 0x000fe20000000000 */
[----:B----4-:R-:W-:-:S13]  /*0c40*/  ISETP.NE.AND P0, PT, R0, 0x4, PT ;  /* 0x000000040000780c */ /* 0x010fda0003f05270 */
[----:B------:R-:W-:Y:S05]  /*0c50*/  @P0 BRA `(.L_x_13) ;  /* 0x0000000000480947 */ /* 0x000fea0003800000 */
[----:B-1----:R-:W-:Y:S01]  /*0c60*/  UMOV UR6, 0x1e0 ;  /* 0x000001e000067882 */ /* 0x002fe20000000000 */
[----:B------:R-:W-:Y:S01]  /*0c70*/  UMOV UR4, 0x400 ;  /* 0x0000040000047882 */ /* 0x000fe20000000000 */
[----:B------:R-:W-:Y:S01]  /*0c80*/  USEL UR6, UR6, 0x1a0, UP4 ;  /* 0x000001a006067887 */ /* 0x000fe2000a000000 */
        /* <DEDUP_REMOVED lines=10> */
[----:B-1----:R4:W1:Y:S08]  /*0d30*/  SYNCS.EXCH.64 URZ, [UR4+0x1e0], UR8 ;  /* 0x0001e00804ff75b2 */ /* 0x0028700008000100 */
[----:B------:R4:W1:Y:S01]  /*0d40*/  SYNCS.EXCH.64 URZ, [UR4+0x1f0], UR6 ;  /* 0x0001f00604ff75b2 */ /* 0x0008620008000100 */
[----:B------:R4:W1:Y:S01]  /*0d50*/  SYNCS.EXCH.64 URZ, [UR4+0x1e8], UR8 ;  /* 0x0001e80804ff75b2 */ /* 0x0008620008000100 */
[----:B------:R4:W1:Y:S02]  /*0d60*/  SYNCS.EXCH.64 URZ, [UR4+0x1f8], UR6 ;  /* 0x0001f80604ff75b2 */ /* 0x0008640008000100 */
[----:B----4-:R-:W-:Y:S01]  /*0d70*/  NOP ;  /* 0x0000000000007918 */ /* 0x010fe20000000000 */
.L_x_13:
[----:B------:R-:W4:Y:S01]  /*0d80*/  SHFL.IDX PT, R0, R2, RZ, 0x1f ;  /* 0x00001fff02007589 */ /* 0x000f2200000e0000 */
[----:B------:R-:W-:Y:S01]  /*0d90*/  NOP ;  /* 0x0000000000007918 */ /* 0x000fe20000000000 */
[----:B----4-:R-:W-:-:S13]  /*0da0*/  ISETP.NE.AND P0, PT, R0, 0x5, PT ;  /* 0x000000050000780c */ /* 0x010fda0003f05270 */
[----:B------:R-:W-:Y:S05]  /*0db0*/  @P0 BRA `(.L_x_14) ;  /* 0x00000000004c0947 */ /* 0x000fea0003800000 */
[----:B-1----:R-:W-:Y:S01]  /*0dc0*/  UMOV UR4, 0x400 ;  /* 0x0000040000047882 */ /* 0x002fe20000000000 */
        /* <DEDUP_REMOVED lines=14> */
[----:B------:R4:W1:Y:S01]  /*0eb0*/  SYNCS.EXCH.64 URZ, [UR4+0x220], UR8 ;  /* 0x0002200804ff75b2 */ /* 0x0008620008000100 */
[----:B------:R4:W1:Y:S01]  /*0ec0*/  SYNCS.EXCH.64 URZ, [UR4+0x210], UR6 ;  /* 0x0002100604ff75b2 */ /* 0x0008620008000100 */
[----:B------:R4:W1:Y:S02]  /*0ed0*/  SYNCS.EXCH.64 URZ, [UR4+0x228], UR8 ;  /* 0x0002280804ff75b2 */ /* 0x0008640008000100 */
[----:B----4-:R-:W-:Y:S01]  /*0ee0*/  NOP ;  /* 0x0000000000007918 */ /* 0x010fe20000000000 */
.L_x_14:
[----:B------:R-:W4:Y:S01]  /*0ef0*/  SHFL.IDX PT, R2, R2, RZ, 0x1f ;  /* 0x00001fff02027589 */ /* 0x000f2200000e0000 */
[----:B------:R-:W-:Y:S01]  /*0f00*/  ISETP.NE.OR P1, PT, RZ, UR14, !P1 ;  /* 0x0000000eff007c0c */ /* 0x000fe2000cf25670 */
        /* <DEDUP_REMOVED lines=12> */
[----:B------:R4:W1:Y:S01]  /*0fd0*/  SYNCS.EXCH.64 URZ, [UR4+0x240], UR6 ;  /* 0x0002400604ff75b2 */ /* 0x0008620008000100 */
[----:B------:R4:W1:Y:S01]  /*0fe0*/  SYNCS.EXCH.64 URZ, [UR4+0x238], UR6 ;  /* 0x0002380604ff75b2 */ /* 0x0008620008000100 */
[----:B------:R4:W1:Y:S02]  /*0ff0*/  SYNCS.EXCH.64 URZ, [UR4+0x248], UR6 ;  /* 0x0002480604ff75b2 */ /* 0x0008640008000100 */
[----:B----4-:R-:W-:Y:S01]  /*1000*/  NOP ;  /* 0x0000000000007918 */ /* 0x010fe20000000000 */
.L_x_15:
[----:B------:R-:W-:Y:S01]  /*1010*/  VOTEU.ALL UP0, P1 ;  /* 0x0000000000ff7886 */ /* 0x000fe20000800000 */
[----:B-1----:R-:W-:Y:S01]  /*1020*/  UMOV UR6, 0x20 ;  /* 0x0000002000067882 */ /* 0x002fe20000000000 */
[----:B------:R-:W1:Y:S01]  /*1030*/  LDCU UR8, c[0x0][0x36c] ;  /* 0x00006d80ff0877ac */ /* 0x000e620008000800 */
[----:B------:R-:W-:Y:S01]  /*1040*/  NOP ;  /* 0x0000000000007918 */ /* 0x000fe20000000000 */
[----:B------:R-:W-:Y:S01]  /*1050*/  LOP3.LUT R0, R4, 0x1f, RZ, 0xc0, !PT ;  /* 0x0000001f04007812 */ /* 0x000fe200078ec0ff */
[----:B------:R-:W-:Y:S01]  /*1060*/  @!UP0 UMOV UR4, 0x400 ;  /* 0x0000040000048882 */ /* 0x000fe20000000000 */
[----:B------:R-:W-:-:S04]  /*1070*/  @!UP0 UIADD3 UR6, UPT, UPT, -UR6, 0x100000, URZ ;  /* 0x0010000006068890 */ /* 0x000fc8000fffe1ff */
[----:B------:R-:W-:Y:S02]  /*1080*/  @!UP0 USHF.L.U32 UR7, UR6, 0xb, URZ ;  /* 0x0000000b06078899 */ /* 0x000fe400080006ff */
[----:B------:R-:W-:Y:S02]  /*1090*/  @!UP0 USHF.L.U32 UR6, UR6, 0x1, URZ ;  /* 0x0000000106068899 */ /* 0x000fe400080006ff */
[----:B------:R-:W-:Y:S01]  /*10a0*/  @!UP0 ULEA UR4, UR5, UR4, 0x18 ;  /* 0x0000000405048291 */ /* 0x000fe2000f8ec0ff */
[----:B------:R-:W-:Y:S01]  /*10b0*/  VOTEU.ALL UP0, P1 ;  /* 0x0000000000ff7886 */ /* 0x000fe20000800000 */
[----:B------:R-:W-:Y:S02]  /*10c0*/  UISETP.NE.AND UP5, UPT, UR14, URZ, UPT ;  /* 0x000000ff0e00728c */ /* 0x000fe4000bfa5270 */
[----:B-1----:R-:W-:Y:S01]  /*10d0*/  UISETP.EQ.U32.AND UP6, UPT, UR8, 0x1, UPT ;  /* 0x000000010800788c */ /* 0x002fe2000bfc2070 */
[----:B------:R-:W1:Y:S07]  /*10e0*/  FENCE.VIEW.ASYNC.S ;  /* 0x00000000000073c6 */ /* 0x000e6e0000000000 */
[----:B-1----:R1:W4:Y:S01]  /*10f0*/  @!UP0 SYNCS.EXCH.64 URZ, [UR4+0x250], UR6 ;  /* 0x0002500604ff85b2 */ /* 0x0023220008000100 */
[----:B------:R-:W-:Y:S05]  /*1100*/  BRA.U !UP6, `(.L_x_16) ;  /* 0x000000010e087547 */ /* 0x000fea000b800000 */
[----:B--234-:R-:W-:Y:S01]  /*1110*/  UCGABAR_ARV ;  /* 0x00000000000079c7 */ /* 0x01cfe20008000000 */
[----:B------:R-:W-:Y:S05]  /*1120*/  BRA `(.L_x_17) ;  /* 0x0000000000047947 */ /* 0x000fea0003800000 */
.L_x_16:
[----:B--234-:R-:W-:Y:S01]  /*1130*/  NOP ;  /* 0x0000000000007918 */ /* 0x01cfe20000000000 */
.L_x_17:
[----:B------:R-:W2:Y:S01]  /*1140*/  S2UR UR29, SR_CTAID.X ;  /* 0x00000000001d79c3 */ /* 0x000ea20000002500 */
[----:B------:R-:W-:-:S05]  /*1150*/  CS2R.32 R3, SR_CgaSize ;  /* 0x0000000000037805 */ /* 0x000fca0000008a00 */
[----:B------:R-:W-:-:S05]  /*1160*/  IMAD R3, R3, -0xa0, RZ ;  /* 0xffffff6003037824 */ /* 0x000fca00078e02ff */
[----:B-1----:R-:W-:-:S14]  /*1170*/  R2UR UR6, R3 ;  /* 0x00000000030672ca */ /* 0x002fdc00000e0000 */
[----:B------:R-:W1:Y:S01]  /*1180*/  LDCU UR6, c[0x0][UR6+0x2b0] ;  /* 0x00005600060677ac */ /* 0x000e620008000800 */
[----:B------:R-:W-:-:S05]  /*1190*/  CS2R.32 R3, SR_CgaSize ;  /* 0x0000000000037805 */ /* 0x000fca0000008a00 */
[----:B------:R-:W-:-:S05]  /*11a0*/  IMAD R3, R3, -0xa0, RZ ;  /* 0xffffff6003037824 */ /* 0x000fca00078e02ff */
[----:B------:R-:W-:-:S14]  /*11b0*/  R2UR UR4, R3 ;  /* 0x00000000030472ca */ /* 0x000fdc00000e0000 */
[----:B------:R-:W3:Y:S01]  /*11c0*/  LDCU UR4, c[0x0][UR4+0x2b4] ;  /* 0x00005680040477ac */ /* 0x000ee20008000800 */
[----:B------:R-:W4:Y:S01]  /*11d0*/  S2UR UR8, SR_CTAID.Y ;  /* 0x00000000000879c3 */ /* 0x000f220000002600 */
[----:B------:R-:W3:Y:S01]  /*11e0*/  LDCU UR24, c[0x0][0xb24] ;  /* 0x00016480ff1877ac */ /* 0x000ee20008000800 */
[----:B------:R-:W-:-:S05]  /*11f0*/  CS2R.32 R3, SR_CgaSize ;  /* 0x0000000000037805 */ /* 0x000fca0000008a00 */
[----:B------:R-:W-:-:S05]  /*1200*/  IMAD R3, R3, -0xa0, RZ ;  /* 0xffffff6003037824 */ /* 0x000fca00078e02ff */
[----:B------:R-:W-:-:S14]  /*1210*/  R2UR UR56, R3 ;  /* 0x00000000033872ca */ /* 0x000fdc00000e0000 */
[----:B------:R-:W4:Y:S01]  /*1220*/  LDCU UR56, c[0x0][UR56+0x2a0] ;  /* 0x00005400383877ac */ /* 0x000f220008000800 */
[----:B------:R-:W1:Y:S01]  /*1230*/  S2UR UR36, SR_CTAID.Z ;  /* 0x00000000002479c3 */ /* 0x000e620000002700 */
[----:B------:R-:W-:-:S05]  /*1240*/  CS2R.32 R3, SR_CgaSize ;  /* 0x0000000000037805 */ /* 0x000fca0000008a00 */
[----:B------:R-:W-:-:S05]  /*1250*/  IMAD R3, R3, -0xa0, RZ ;  /* 0xffffff6003037824 */ /* 0x000fca00078e02ff */
[----:B------:R-:W-:-:S14]  /*1260*/  R2UR UR57, R3 ;  /* 0x00000000033972ca */ /* 0x000fdc00000e0000 */
[----:B------:R-:W4:Y:S01]  /*1270*/  LDCU UR57, c[0x0][UR57+0x2a4] ;  /* 0x00005480393977ac */ /* 0x000f220008000800 */
[----:B------:R-:W4:Y:S01]  /*1280*/  LDCU UR15, c[0x0][0xb24] ;  /* 0x00016480ff0f77ac */ /* 0x000f220008000800 */
[----:B--2---:R-:W-:Y:S01]  /*1290*/  I2FP.F32.U32 R3, UR29 ;  /* 0x0000001d00037c45 */ /* 0x004fe20008201000 */
[----:B------:R-:W2:Y:S04]  /*12a0*/  LDCU UR26, c[0x0][0xb30] ;  /* 0x00016600ff1a77ac */ /* 0x000ea80008000800 */
[----:B-1----:R-:W-:Y:S01]  /*12b0*/  FMUL R3, R3, UR6 ;  /* 0x0000000603037c20 */ /* 0x002fe20008400000 */
[----:B---3--:R-:W-:Y:S01]  /*12c0*/  UISETP.GE.AND UP1, UPT, UR24, 0x1, UPT ;  /* 0x000000011800788c */ /* 0x008fe2000bf26270 */
[----:B----4-:R-:W-:Y:S01]  /*12d0*/  I2FP.F32.U32 R2, UR8 ;  /* 0x0000000800027c45 */ /* 0x010fe20008201000 */
[----:B------:R-:W-:Y:S01]  /*12e0*/  UMOV UR47, UR8 ;  /* 0x00000008002f7c82 */ /* 0x000fe20008000000 */
[----:B------:R-:W-:-:S02]  /*12f0*/  UMOV UR46, UR29 ;  /* 0x0000001d002e7c82 */ /* 0x000fc40008000000 */
[----:B------:R-:W1:Y:S01]  /*1300*/  F2I.U32.TRUNC.NTZ R3, R3 ;  /* 0x0000000300037305 */ /* 0x000e62000020f000 */
[----:B------:R-:W-:-:S07]  /*1310*/  FMUL R2, R2, UR4 ;  /* 0x0000000402027c20 */ /* 0x000fce0008400000 */
[----:B------:R-:W3:Y:S01]  /*1320*/  F2I.U32.TRUNC.NTZ R2, R2 ;  /* 0x0000000200027305 */ /* 0x000ee2000020f000 */
[----:B-1----:R-:W-:Y:S02]  /*1330*/  R2UR UR4, R3 ;  /* 0x00000000030472ca */ /* 0x002fe400000e0000 */
[----:B------:R-:W-:Y:S02]  /*1340*/  PRMT R3, RZ, 0x7610, R3 ;  /* 0x00007610ff037816 */ /* 0x000fe40000000003 */
[----:B---3--:R-:W-:Y:S02]  /*1350*/  R2UR UR7, R2 ;  /* 0x00000000020772ca */ /* 0x008fe400000e0000 */
[----:B------:R-:W-:-:S07]  /*1360*/  PRMT R2, RZ, 0x7610, R2 ;  /* 0x00007610ff027816 */ /* 0x000fce0000000002 */
[----:B------:R-:W-:-:S04]  /*1370*/  UIADD3 UR6, UPT, UPT, -UR4, URZ, URZ ;  /* 0x000000ff04067290 */ /* 0x000fc8000fffe1ff */
[----:B------:R-:W-:Y:S02]  /*1380*/  UIMAD UR56, UR56, UR6, UR29 ;  /* 0x00000006383872a4 */ /* 0x000fe4000f8e021d */
[----:B------:R-:W-:-:S04]  /*1390*/  UIADD3 UR4, UPT, UPT, -UR7, URZ, URZ ;  /* 0x000000ff07047290 */ /* 0x000fc8000fffe1ff */
[----:B------:R-:W-:Y:S01]  /*13a0*/  UIMAD UR57, UR57, UR4, UR8 ;  /* 0x00000004393972a4 */ /* 0x000fe2000f8e0208 */
[----:B--2---:R-:W-:Y:S11]  /*13b0*/  BRA.U UP5, `(.L_x_18) ;  /* 0x0000000105287547 */ /* 0x004ff6000b800000 */
[----:B------:R-:W-:Y:S02]  /*13c0*/  UISETP.NE.AND UP0, UPT, UR57, URZ, UPT ;  /* 0x000000ff3900728c */ /* 0x000fe4000bf05270 */
[----:B------:R-:W-:Y:S02]  /*13d0*/  ULOP3.LUT UR4, UR56, 0xfffffffe, URZ, 0xc0, !UPT ;  /* 0xfffffffe38047892 */ /* 0x000fe4000f8ec0ff */
[----:B------:R-:W-:Y:S01]  /*13e0*/  UISETP.LT.U32.OR UP0, UPT, UR56, 0x2, !UP0 ;  /* 0x000000023800788c */ /* 0x000fe2000c701470 */
[----:B------:R-:W-:-:S03]  /*13f0*/  UMOV UR8, 0x3 ;  /* 0x0000000300087882 */ /* 0x000fc60000000000 */
[----:B------:R-:W-:Y:S02]  /*1400*/  USEL UR7, URZ, 0x1, !UP0 ;  /* 0x00000001ff077887 */ /* 0x000fe4000c000000 */
[----:B------:R-:W-:Y:S02]  /*1410*/  USEL UR6, URZ, 0x2, !UP0 ;  /* 0x00000002ff067887 */ /* 0x000fe4000c000000 */
[----:B------:R-:W-:Y:S02]  /*1420*/  USHF.L.U32 UR4, UR8, UR4, URZ ;  /* 0x0000000408047299 */ /* 0x000fe400080006ff */
[----:B------:R-:W-:-:S04]  /*1430*/  UIADD3 UR6, UPT, UPT, UR7, UR6, URZ ;  /* 0x0000000607067290 */ /* 0x000fc8000fffe0ff */
[----:B------:R-:W-:Y:S02]  /*1440*/  MOV R2, UR4 ;  /* 0x0000000400027c02 */ /* 0x000fe40008000f00 */
[----:B------:R-:W-:Y:S02]  /*1450*/  MOV R3, UR6 ;  /* 0x0000000600037c02 */ /* 0x000fe40008000f00 */
.L_x_18:
[----:B------:R-:W-:Y:S05]  /*1460*/  BRA.U !UP1, `(.L_x_19) ;  /* 0x0000000109d07547 */ /* 0x000fea000b800000 */
[----:B------:R-:W1:Y:S01]  /*1470*/  LDCU.128 UR20, c[0x0][0xb10] ;  /* 0x00016200ff1477ac */ /* 0x000e620008000c00 */
[----:B------:R-:W2:Y:S01]  /*1480*/  LDCU UR7, c[0x0][0x370] ;  /* 0x00006e00ff0777ac */ /* 0x000ea20008000800 */
[----:B------:R-:W3:Y:S01]  /*1490*/  LDCU UR8, c[0x0][0x374] ;  /* 0x00006e80ff0877ac */ /* 0x000ee20008000800 */
[----:B------:R-:W4:Y:S01]  /*14a0*/  LDCU UR25, c[0x0][0xb0c] ;  /* 0x00016180ff1977ac */ /* 0x000f220008000800 */
[----:B------:R-:W4:Y:S01]  /*14b0*/  LDCU UR9, c[0x0][0xb20] ;  /* 0x00016400ff0977ac */ /* 0x000f220008000800 */
[----:B-1----:R-:W-:Y:S01]  /*14c0*/  UIMAD.WIDE.U32 UR12, UR29, UR20, URZ ;  /* 0x000000141d0c72a5 */ /* 0x002fe2000f8e00ff */
[----:B------:R-:W1:Y:S01]  /*14d0*/  LDCU.64 UR10, c[0x0][0xb28] ;  /* 0x00016500ff0a77ac */ /* 0x000e620008000a00 */
[----:B------:R-:W-:-:S05]  /*14e0*/  UISETP.NE.AND UP3, UPT, UR22, 0x1, UPT ;  /* 0x000000011600788c */ /* 0x000fca000bf65270 */
[----:B------:R-:W-:Y:S01]  /*14f0*/  UMOV UR12, UR13 ;  /* 0x0000000d000c7c82 */ /* 0x000fe20008000000 */
[----:B--2---:R-:W-:Y:S02]  /*1500*/  UIMAD.WIDE.U32 UR16, UR7, UR20, URZ ;  /* 0x00000014071072a5 */ /* 0x004fe4000f8e00ff */
[----:B------:R-:W-:Y:S02]  /*1510*/  USHF.R.U32.HI UR6, URZ, UR21, UR12 ;  /* 0x00000015ff067299 */ /* 0x000fe4000801160c */
[----:B---3--:R-:W-:Y:S02]  /*1520*/  UIMAD.WIDE.U32 UR12, UR8, UR23, URZ ;  /* 0x00000017080c72a5 */ /* 0x008fe4000f8e00ff */
[----:B----4-:R-:W-:Y:S01]  /*1530*/  UISETP.NE.AND UP0, UPT, UR25, 0x1, UPT ;  /* 0x000000011900788c */ /* 0x010fe2000bf05270 */
[----:B------:R-:W-:Y:S01]  /*1540*/  UMOV UR16, UR17 ;  /* 0x0000001100107c82 */ /* 0x000fe20008000000 */
[----:B------:R-:W-:-:S03]  /*1550*/  UISETP.NE.AND UP1, UPT, UR24, 0x1, UPT ;  /* 0x000000011800788c */ /* 0x000fc6000bf25270 */
[----:B------:R-:W-:Y:S01]  /*1560*/  UMOV UR12, UR13 ;  /* 0x0000000d000c7c82 */ /* 0x000fe20008000000 */
[----:B------:R-:W-:Y:S02]  /*1570*/  USEL UR6, UR29, UR6, !UP0 ;  /* 0x000000061d067287 */ /* 0x000fe4000c000000 */
[----:B------:R-:W-:Y:S02]  /*1580*/  @UP3 USHF.R.U32.HI UR8, URZ, UR9, UR12 ;  /* 0x00000009ff083299 */ /* 0x000fe4000801160c */
[----:B------:R-:W-:Y:S02]  /*1590*/  UIADD3 UR46, UPT, UPT, -UR6, URZ, URZ ;  /* 0x000000ff062e7290 */ /* 0x000fe4000fffe1ff */
[----:B------:R-:W-:Y:S02]  /*15a0*/  @UP0 USHF.R.U32.HI UR7, URZ, UR21, UR16 ;  /* 0x00000015ff070299 */ /* 0x000fe40008011610 */
[----:B------:R-:W-:Y:S02]  /*15b0*/  UIMAD.WIDE.U32 UR16, UR47, UR23, URZ ;  /* 0x000000172f1072a5 */ /* 0x000fe4000f8e00ff */
[----:B-1----:R-:W-:-:S02]  /*15c0*/  UIMAD.WIDE.U32 UR12, UR8, UR10, URZ ;  /* 0x0000000a080c72a5 */ /* 0x002fc4000f8e00ff */
[----:B------:R-:W-:Y:S02]  /*15d0*/  UIMAD.WIDE.U32 UR18, UR7, UR10, URZ ;  /* 0x0000000a071272a5 */ /* 0x000fe4000f8e00ff */
[----:B------:R-:W-:Y:S01]  /*15e0*/  UIMAD UR46, UR25, UR46, UR29 ;  /* 0x0000002e192e72a4 */ /* 0x000fe2000f8e021d */
[----:B------:R-:W-:Y:S02]  /*15f0*/  UMOV UR4, UR17 ;  /* 0x0000001100047c82 */ /* 0x000fe40008000000 */
[----:B------:R-:W-:Y:S01]  /*1600*/  UMOV UR12, UR13 ;  /* 0x0000000d000c7c82 */ /* 0x000fe20008000000 */
[----:B------:R-:W-:Y:S02]  /*1610*/  USHF.R.U32.HI UR4, URZ, UR9, UR4 ;  /* 0x00000009ff047299 */ /* 0x000fe40008011604 */
[----:B------:R-:W-:Y:S01]  /*1620*/  @UP1 USHF.R.U32.HI UR8, URZ, UR11, UR12 ;  /* 0x0000000bff081299 */ /* 0x000fe2000801160c */
[----:B------:R-:W-:Y:S01]  /*1630*/  UMOV UR18, UR19 ;  /* 0x0000001300127c82 */ /* 0x000fe20008000000 */
[----:B------:R-:W-:-:S02]  /*1640*/  USEL UR4, UR47, UR4, !UP3 ;  /* 0x000000042f047287 */ /* 0x000fc4000d800000 */
[----:B------:R-:W-:Y:S02]  /*1650*/  @UP1 USHF.R.U32.HI UR7, URZ, UR11, UR18 ;  /* 0x0000000bff071299 */ /* 0x000fe40008011612 */
[----:B------:R-:W-:Y:S02]  /*1660*/  UIMAD UR8, UR8, UR24, URZ ;  /* 0x00000018080872a4 */ /* 0x000fe4000f8e02ff */
[----:B------:R-:W-:Y:S02]  /*1670*/  UIMAD UR12, UR7, UR24, URZ ;  /* 0x00000018070c72a4 */ /* 0x000fe4000f8e02ff */
[----:B------:R-:W-:Y:S02]  /*1680*/  UISETP.GE.AND UP0, UPT, UR4, UR8, UPT ;  /* 0x000000080400728c */ /* 0x000fe4000bf06270 */
[----:B------:R-:W-:Y:S02]  /*1690*/  UIMAD.WIDE.U32 UR8, UR4, UR10, URZ ;  /* 0x0000000a040872a5 */ /* 0x000fe4000f8e00ff */
[----:B------:R-:W-:-:S02]  /*16a0*/  UISETP.GE.OR UP0, UPT, UR6, UR12, UP0 ;  /* 0x0000000c0600728c */ /* 0x000fc40008706670 */
[----:B------:R-:W-:Y:S02]  /*16b0*/  UIMAD.WIDE.U32 UR12, UR6, UR10, URZ ;  /* 0x0000000a060c72a5 */ /* 0x000fe4000f8e00ff */
[----:B------:R-:W-:Y:S02]  /*16c0*/  USHF.R.U32.HI UR9, URZ, UR11, UR9 ;  /* 0x0000000bff097299 */ /* 0x000fe40008011609 */
[----:B------:R-:W-:Y:S02]  /*16d0*/  UIADD3 UR10, UPT, UPT, -UR4, URZ, URZ ;  /* 0x000000ff040a7290 */ /* 0x000fe4000fffe1ff */
[----:B------:R-:W-:Y:S02]  /*16e0*/  USEL UR9, UR4, UR9, !UP1 ;  /* 0x0000000904097287 */ /* 0x000fe4000c800000 */
[----:B------:R-:W-:Y:S01]  /*16f0*/  UIMAD UR47, UR22, UR10, UR47 ;  /* 0x0000000a162f72a4 */ /* 0x000fe2000f8e022f */
[----:B------:R-:W-:Y:S01]  /*1700*/  @!UP0 UMOV UR8, UR13 ;  /* 0x0000000d00088c82 */ /* 0x000fe20008000000 */
[----:B------:R-:W-:-:S02]  /*1710*/  UIADD3 UR10, UPT, UPT, -UR9, URZ, URZ ;  /* 0x000000ff090a7290 */ /* 0x000fc4000fffe1ff */
[----:B------:R-:W-:Y:S02]  /*1720*/  @!UP0 USHF.R.U32.HI UR8, URZ, UR11, UR8 ;  /* 0x0000000bff088299 */ /* 0x000fe40008011608 */
[----:B------:R-:W-:Y:S02]  /*1730*/  UIMAD UR10, UR24, UR10, UR4 ;  /* 0x0000000a180a72a4 */ /* 0x000fe4000f8e0204 */
[----:B------:R-:W-:-:S04]  /*1740*/  @!UP0 USEL UR8, UR6, UR8, !UP1 ;  /* 0x0000000806088287 */ /* 0x000fc8000c800000 */
[----:B------:R-:W-:Y:S02]  /*1750*/  @!UP0 UIMAD UR7, UR10, UR7, UR8 ;  /* 0x000000070a0782a4 */ /* 0x000fe4000f8e0208 */
[----:B------:R-:W-:-:S04]  /*1760*/  @!UP0 UIADD3 UR9, UPT, UPT, UR9, -UR8, URZ ;  /* 0x8000000809098290 */ /* 0x000fc8000fffe0ff */
[----:B------:R-:W-:-:S03]  /*1770*/  @!UP0 UIMAD UR4, UR9, UR24, UR6 ;  /* 0x00000018090482a4 */ /* 0x000fc6000f8e0206 */
[----:B------:R-:W-:Y:S01]  /*1780*/  @!UP0 UMOV UR6, UR7 ;  /* 0x0000000700068c82 */ /* 0x000fe20008000000 */
[----:B------:R-:W-:Y:S02]  /*1790*/  UIMAD UR47, UR4, UR22, UR47 ;  /* 0x00000016042f72a4 */ /* 0x000fe4000f8e022f */
[----:B------:R-:W-:-:S12]  /*17a0*/  UIMAD UR46, UR6, UR25, UR46 ;  /* 0x00000019062e72a4 */ /* 0x000fd8000f8e022e */
.L_x_19:
[----:B------:R-:W-:Y:S02]  /*17b0*/  UISETP.NE.AND UP1, UPT, UR26, 0x1, UPT ;  /* 0x000000011a00788c */ /* 0x000fe4000bf25270 */
[----:B------:R-:W-:-:S07]  /*17c0*/  UISETP.NE.AND UP0, UPT, UR14, 0x2, UPT ;  /* 0x000000020e00788c */ /* 0x000fce000bf05270 */
[----:B------:R-:W-:Y:S05]  /*17d0*/  BRA.U UP1, `(.L_x_20) ;  /* 0x0000000101447547 */ /* 0x000fea000b800000 */
[----:B------:R-:W1:Y:S01]  /*17e0*/  LDCU.128 UR8, c[0x0][0xb10] ;  /* 0x00016200ff0877ac */ /* 0x000e620008000c00 */
[----:B------:R-:W2:Y:S01]  /*17f0*/  LDCU UR16, c[0x0][0xb0c] ;  /* 0x00016180ff1077ac */ /* 0x000ea20008000800 */
[----:B------:R-:W3:Y:S01]  /*1800*/  LDCU UR17, c[0x0][0xb20] ;  /* 0x00016400ff1177ac */ /* 0x000ee20008000800 */
[----:B-1----:R-:W-:Y:S02]  /*1810*/  UIMAD.WIDE.U32 UR6, UR46, UR8, URZ ;  /* 0x000000082e0672a5 */ /* 0x002fe4000f8e00ff */
[----:B------:R-:W-:Y:S02]  /*1820*/  UIMAD.WIDE.U32 UR12, UR47, UR11, URZ ;  /* 0x0000000b2f0c72a5 */ /* 0x000fe4000f8e00ff */
[----:B--2---:R-:W-:-:S03]  /*1830*/  UISETP.NE.AND UP1, UPT, UR16, 0x1, UPT ;  /* 0x000000011000788c */ /* 0x004fc6000bf25270 */
[----:B------:R-:W-:Y:S02]  /*1840*/  UMOV UR6, UR7 ;  /* 0x0000000700067c82 */ /* 0x000fe40008000000 */
[----:B------:R-:W-:Y:S01]  /*1850*/  USHF.R.U32.HI UR6, URZ, UR9, UR6 ;  /* 0x00000009ff067299 */ /* 0x000fe20008011606 */
[----:B------:R-:W-:-:S03]  /*1860*/  UMOV UR4, UR13 ;  /* 0x0000000d00047c82 */ /* 0x000fc60008000000 */
[----:B------:R-:W-:Y:S02]  /*1870*/  USEL UR6, UR46, UR6, !UP1 ;  /* 0x000000062e067287 */ /* 0x000fe4000c800000 */
[----:B------:R-:W-:Y:S02]  /*1880*/  UISETP.NE.AND UP1, UPT, UR10, 0x1, UPT ;  /* 0x000000010a00788c */ /* 0x000fe4000bf25270 */
[----:B---3--:R-:W-:-:S04]  /*1890*/  USHF.R.U32.HI UR4, URZ, UR17, UR4 ;  /* 0x00000011ff047299 */ /* 0x008fc80008011604 */
[----:B------:R-:W-:-:S04]  /*18a0*/  USEL UR4, UR47, UR4, !UP1 ;  /* 0x000000042f047287 */ /* 0x000fc8000c800000 */
[----:B------:R-:W-:Y:S02]  /*18b0*/  UIADD3 UR7, UPT, UPT, -UR4, UR6, URZ ;  /* 0x0000000604077290 */ /* 0x000fe4000fffe1ff */
[----:B------:R-:W-:Y:S02]  /*18c0*/  UIADD3 UR4, UPT, UPT, UR4, -UR6, URZ ;  /* 0x8000000604047290 */ /* 0x000fe4000fffe0ff */
[----:B------:R-:W-:Y:S02]  /*18d0*/  UIMAD UR47, UR7, UR10, UR47 ;  /* 0x0000000a072f72a4 */ /* 0x000fe4000f8e022f */
[----:B------:R-:W-:-:S12]  /*18e0*/  UIMAD UR46, UR4, UR16, UR46 ;  /* 0x00000010042e72a4 */ /* 0x000fd8000f8e022e */
.L_x_20:
[----:B------:R-:W-:Y:S05]  /*18f0*/  BRA.U !UP6, `(.L_x_21) ;  /* 0x000000010e0c7547 */ /* 0x000fea000b800000 */
[----:B------:R-:W-:Y:S01]  /*1900*/  UCGABAR_WAIT ;  /* 0x0000000000007dc7 */ /* 0x000fe20008000000 */
[----:B------:R-:W-:Y:S01]  /*1910*/  CCTL.IVALL ;  /* 0x00000000ff00798f */ /* 0x000fe20002000000 */
[----:B------:R-:W-:Y:S05]  /*1920*/  BRA `(.L_x_22) ;  /* 0x0000000000047947 */ /* 0x000fea0003800000 */
.L_x_21:
[----:B------:R-:W-:Y:S06]  /*1930*/  BAR.SYNC.DEFER_BLOCKING 0x0 ;  /* 0x0000000000007b1d */ /* 0x000fec0000010000 */
.L_x_22:
[----:B------:R-:W-:Y:S05]  /*1940*/  BRA.U UP0, `(.L_x_23) ;  /* 0x0000002100387547 */ /* 0x000fea000b800000 */
[----:B------:R-:W1:Y:S01]  /*1950*/  LDCU UR7, c[0x0][0x38c] ;  /* 0x00007180ff0777ac */ /* 0x000e620008000800 */
[----:B------:R-:W-:Y:S01]  /*1960*/  PLOP3.LUT P1, PT, PT, PT, UP4, 0x80, 0x8 ;  /* 0x000000000008781c */ /* 0x000fe20003f2f048 */
[----:B------:R-:W-:Y:S01]  /*1970*/  IMAD.MOV.U32 R12, RZ, RZ, 0x1 ;  /* 0x00000001ff0c7424 */ /* 0x000fe200078e00ff */
[----:B------:R-:W-:Y:S02]  /*1980*/  ISETP.NE.AND P2, PT, R0, RZ, P3 ;  /* 0x000000ff0000720c */ /* 0x000fe40001f45270 */
[----:B------:R-:W-:Y:S02]  /*1990*/  CS2R R10, SRZ ;  /* 0x00000000000a7805 */ /* 0x000fe4000001ff00 */
[----:B------:R-:W-:Y:S01]  /*19a0*/  PLOP3.LUT P1, PT, P1, PT, PT, 0x8, 0x80 ;  /* 0x000000000080781c */ /* 0x000fe20000f2e170 */
[----:B------:R-:W-:Y:S01]  /*19b0*/  IMAD.MOV.U32 R9, RZ, RZ, RZ ;  /* 0x000000ffff097224 */ /* 0x000fe200078e00ff */
[----:B------:R-:W2:Y:S01]  /*19c0*/  LDCU UR39, c[0x0][0x370] ;  /* 0x00006e00ff2777ac */ /* 0x000ea20008000800 */
[----:B------:R-:W-:Y:S01]  /*19d0*/  IMAD.MOV.U32 R8, RZ, RZ, 0x1 ;  /* 0x00000001ff087424 */ /* 0x000fe200078e00ff */
[----:B------:R-:W-:Y:S01]  /*19e0*/  ULOP3.LUT UR48, UR29, 0x1, URZ, 0xc0, !UPT ;  /* 0x000000011d307892 */ /* 0x000fe2000f8ec0ff */
[----:B------:R-:W3:Y:S01]  /*19f0*/  LDCU.64 UR26, c[0x0][0x348] ;  /* 0x00006900ff1a77ac */ /* 0x000ee20008000a00 */
[----:B------:R-:W-:-:S02]  /*1a00*/  USHF.L.U32 UR45, UR29, 0x7, URZ ;  /* 0x000000071d2d7899 */ /* 0x000fc400080006ff */
[----:B-1----:R-:W-:Y:S02]  /*1a10*/  UIADD3 UR6, UPT, UPT, UR7, 0x1f, URZ ;  /* 0x0000001f07067890 */ /* 0x002fe4000fffe0ff */
[----:B------:R-:W-:Y:S02]  /*1a20*/  UIADD3 UR44, UPT, UPT, UR7, 0x3e, URZ ;  /* 0x0000003e072c7890 */ /* 0x000fe4000fffe0ff */
[----:B------:R-:W-:Y:S01]  /*1a30*/  USHF.R.S32.HI UR4, URZ, 0x1f, UR6 ;  /* 0x0000001fff047899 */ /* 0x000fe20008011406 */
[----:B------:R-:W1:Y:S03]  /*1a40*/  LDCU UR38, c[0x0][0x374] ;  /* 0x00006e80ff2677ac */ /* 0x000e660008000800 */
[----:B------:R-:W-:Y:S02]  /*1a50*/  ULEA.HI UR4, UR4, UR6, URZ, 0x5 ;  /* 0x0000000604047291 */ /* 0x000fe4000f8f28ff */
[----:B------:R-:W-:-:S02]  /*1a60*/  UIADD3 UR6, UPT, UPT, UR7, -0x1, URZ ;  /* 0xffffffff07067890 */ /* 0x000fc4000fffe0ff */
[----:B------:R-:W-:Y:S02]  /*1a70*/  USHF.R.S32.HI UR41, URZ, 0x5, UR4 ;  /* 0x00000005ff297899 */ /* 0x000fe40008011404 */
[----:B------:R-:W-:Y:S02]  /*1a80*/  UISETP.GE.U32.AND UP1, UPT, UR6, -0x3f, UPT ;  /* 0xffffffc10600788c */ /* 0x000fe4000bf26070 */
[----:B------:R-:W-:Y:S01]  /*1a90*/  UISETP.LT.U32.AND UP0, UPT, UR41, 0x1c, UPT ;  /* 0x0000001c2900788c */ /* 0x000fe2000bf01070 */
[----:B------:R-:W-:-:S03]  /*1aa0*/  UMOV UR7, URZ ;  /* 0x000000ff00077c82 */ /* 0x000fc60008000000 */
[----:B------:R-:W-:Y:S02]  /*1ab0*/  USEL UR40, UR41, 0x1c, UP0 ;  /* 0x0000001c29287887 */ /* 0x000fe40008000000 */
[----:B------:R-:W-:Y:S02]  /*1ac0*/  UISETP.NE.AND UP0, UPT, UR14, URZ, UPT ;  /* 0x000000ff0e00728c */ /* 0x000fe4000bf05270 */
[----:B------:R-:W-:Y:S02]  /*1ad0*/  UIADD3 UR4, UPT, UPT, UR40, -0x1, URZ ;  /* 0xffffffff28047890 */ /* 0x000fe4000fffe0ff */
[----:B------:R-:W-:Y:S02]  /*1ae0*/  @UP1 UIADD3 UR4, UPT, UPT, UR40, URZ, URZ ;  /* 0x000000ff28041290 */ /* 0x000fe4000fffe0ff */
[----:B------:R-:W-:Y:S02]  /*1af0*/  USEL UR21, UR50, 0x2, UP0 ;  /* 0x0000000232157887 */ /* 0x000fe40008000000 */
[----:B------:R-:W-:-:S02]  /*1b00*/  UIADD3 UR43, UPT, UPT, UR41, -UR40, URZ ;  /* 0x80000028292b7290 */ /* 0x000fc4000fffe0ff */
[----:B------:R-:W-:Y:S02]  /*1b10*/  UIADD3 UR30, UPT, UPT, UR4, 0x1, URZ ;  /* 0x00000001041e7890 */ /* 0x000fe4000fffe0ff */
[----:B-123--:R-:W-:-:S12]  /*1b20*/  UIADD3 UR42, UPT, UPT, -UR4, URZ, URZ ;  /* 0x000000ff042a7290 */ /* 0x00efd8000fffe1ff */
.L_x_43:
[----:B------:R-:W-:Y:S01]  /*1b30*/  UISETP.NE.AND UP0, UPT, UR5, URZ, UPT ;  /* 0x000000ff0500728c */ /* 0x000fe2000bf05270 */
[----:B-1----:R-:W1:Y:S08]  /*1b40*/  S2UR UR5, SR_CgaCtaId ;  /* 0x00000000000579c3 */ /* 0x002e700000008800 */
[----:B------:R-:W-:Y:S05]  /*1b50*/  BRA.U UP0, `(.L_x_24) ;  /* 0x0000000100347547 */ /* 0x000fea000b800000 */
[----:B------:R-:W2:Y:S01]  /*1b60*/  S2R R0, SR_CgaCtaId ;  /* 0x0000000000007919 */ /* 0x000ea20000008800 */
[----:B------:R-:W-:Y:S02]  /*1b70*/  MOV R3, 0x400 ;  /* 0x0000040000037802 */ /* 0x000fe40000000f00 */
[----:B------:R-:W-:Y:S02]  /*1b80*/  SHF.L.U32 R2, R8, 0x1f, RZ ;  /* 0x0000001f08027819 */ /* 0x000fe400000006ff */
[----:B--2---:R-:W-:-:S05]  /*1b90*/  LEA R0, R0, R3, 0x18 ;  /* 0x0000000300007211 */ /* 0x004fca00078ec0ff */
[----:B------:R-:W-:-:S04]  /*1ba0*/  IMAD R3, R9, 0x8, R0 ;  /* 0x0000000809037824 */ /* 0x000fc800078e0200 */
[----:B------:R-:W2:Y:S02]  /*1bb0*/  SYNCS.PHASECHK.TRANS64.TRYWAIT P0, [R3+URZ+0x240], R2 ;  /* 0x00024002030075a7 */ /* 0x000ea400080011ff */
[----:B--2---:R-:W-:Y:S05]  /*1bc0*/  @!P0 BRA `(.L_x_25) ;  /* 0x00000090004c8947 */ /* 0x004fea0003800000 */
.L_x_140:
[----:B------:R-:W-:Y:S01]  /*1bd0*/  VIADD R9, R9, 0x1 ;  /* 0x0000000109097836 */ /* 0x000fe20000000000 */
[----:B------:R2:W-:Y:S04]  /*1be0*/  SYNCS.ARRIVE.TRANS64.A1T0 RZ, [R3+URZ+0x230], RZ ;  /* 0x000230ff03ff79a7 */ /* 0x0005e800081000ff */
[----:B------:R-:W-:-:S04]  /*1bf0*/  ISETP.NE.AND P0, PT, R9, 0x2, PT ;  /* 0x000000020900780c */ /* 0x000fc80003f05270 */
[----:B------:R-:W-:Y:S02]  /*1c00*/  SEL R9, R9, RZ, P0 ;  /* 0x000000ff09097207 */ /* 0x000fe40000000000 */
[----:B--2---:R-:W-:-:S04]  /*1c10*/  SEL R3, RZ, 0x1, P0 ;  /* 0x00000001ff037807 */ /* 0x004fc80000000000 */
[----:B------:R-:W-:-:S07]  /*1c20*/  LOP3.LUT R8, R8, R3, RZ, 0x3c, !PT ;  /* 0x0000000308087212 */ /* 0x000fce00078e3cff */
.L_x_24:
[----:B------:R-:W-:Y:S01]  /*1c30*/  UMOV UR4, 0x400 ;  /* 0x0000040000047882 */ /* 0x000fe20000000000 */
[----:B------:R-:W-:Y:S01]  /*1c40*/  SHF.L.U32 R0, R12, 0x1f, RZ ;  /* 0x0000001f0c007819 */ /* 0x000fe200000006ff */
[----:B-1----:R-:W-:Y:S02]  /*1c50*/  ULEA UR4, UR5, UR4, 0x18 ;  /* 0x0000000405047291 */ /* 0x002fe4000f8ec0ff */
[----:B------:R-:W-:Y:S02]  /*1c60*/  UISETP.GE.U32.AND UP0, UPT, UR44, 0x3f, UPT ;  /* 0x0000003f2c00788c */ /* 0x000fe4000bf06070 */
[----:B------:R-:W-:Y:S02]  /*1c70*/  ULEA UR6, UR7, UR4, 0x3 ;  /* 0x0000000407067291 */ /* 0x000fe4000f8e18ff */
[----:B------:R-:W-:Y:S01]  /*1c80*/  ULEA UR11, UR47, UR48, 0x1 ;  /* 0x000000302f0b7291 */ /* 0x000fe2000f8e08ff */
[----:B------:R-:W-:-:S03]  /*1c90*/  UMOV UR13, URZ ;  /* 0x000000ff000d7c82 */ /* 0x000fc60008000000 */
[----:B------:R-:W-:-:S03]  /*1ca0*/  UIMAD UR11, UR11, 0x50, URZ ;  /* 0x000000500b0b78a4 */ /* 0x000fc6000f8e02ff */
[----:B------:R1:W2:Y:S01]  /*1cb0*/  SYNCS.PHASECHK.TRANS64.TRYWAIT P0, [UR6+0xe0], R0 ;  /* 0x0000e000ff0075a7 */ /* 0x0002a20008001106 */
[----:B------:R-:W-:-:S04]  /*1cc0*/  ULEA.HI UR6, UR46, UR46, URZ, 0x1 ;  /* 0x0000002e2e067291 */ /* 0x000fc8000f8f08ff */
[----:B------:R-:W-:-:S04]  /*1cd0*/  USHF.L.U32 UR6, UR6, 0x7, URZ ;  /* 0x0000000706067899 */ /* 0x000fc800080006ff */
[----:B------:R-:W-:-:S04]  /*1ce0*/  ULOP3.LUT UR35, UR6, 0xffffff00, URZ, 0xc0, !UPT ;  /* 0xffffff0006237892 */ /* 0x000fc8000f8ec0ff */
[----:B------:R-:W-:Y:S01]  /*1cf0*/  ULOP3.LUT UR35, UR35, 0x80, UR45, 0xf8, !UPT ;  /* 0x0000008023237892 */ /* 0x000fe2000f8ef82d */
[----:B------:R-:W-:Y:S11]  /*1d00*/  BRA.U !UP0, `(.L_x_26) ;  /* 0x0000000108c07547 */ /* 0x000ff6000b800000 */
[----:B------:R-:W-:Y:S01]  /*1d10*/  UMOV UR14, UR42 ;  /* 0x0000002a000e7c82 */ /* 0x000fe20008000000 */
[----:B------:R-:W-:Y:S01]  /*1d20*/  UMOV UR6, UR7 ;  /* 0x0000000700067c82 */ /* 0x000fe20008000000 */
[----:B------:R-:W-:-:S05]  /*1d30*/  UMOV UR34, URZ ;  /* 0x000000ff00227c82 */ /* 0x000fca0008000000 */
.L_x_32:
[----:B--2---:R-:W-:Y:S01]  /*1d40*/  @P3 MOV R2, 0x3400 ;  /* 0x0000340000023802 */ /* 0x004fe20000000f00 */
[----:B------:R-:W-:Y:S01]  /*1d50*/  ULEA UR33, UR6, UR4, 0x3 ;  /* 0x0000000406217291 */ /* 0x000fe2000f8e18ff */
[----:B--234-:R-:W-:Y:S11]  /*1d60*/  @P0 BRA `(.L_x_27) ;  /* 0x00000000000c0947 */ /* 0x01cff60003800000 */
[----:B------:R-:W-:Y:S04]  /*1d70*/  SHF.L.U32 R3, R12, 0x1f, RZ ;  /* 0x0000001f0c037819 */ /* 0x000fe800000006ff */
[----:B------:R-:W2:Y:S02]  /*1d80*/  SYNCS.PHASECHK.TRANS64.TRYWAIT P0, [UR33+0xe0], R3 ;  /* 0x0000e003ff0075a7 */ /* 0x000ea40008001121 */
[----:B--2---:R-:W-:Y:S05]  /*1d90*/  @!P0 BRA `(.L_x_28) ;  /* 0x0000008c00ec8947 */ /* 0x004fea0003800000 */
.L_x_27:
[----:B------:R2:W-:Y:S01]  /*1da0*/  @P3 SYNCS.ARRIVE.TRANS64 RZ, [UR33], R2 ;  /* 0x00000002ffff39a7 */ /* 0x0005e20008000021 */
[----:B------:R-:W-:Y:S02]  /*1db0*/  ULOP3.LUT UR7, UR21, 0x2, URZ, 0xfc, !UPT ;  /* 0x0000000215077892 */ /* 0x000fe4000f8efcff */
[----:B------:R-:W-:Y:S02]  /*1dc0*/  UIADD3 UR14, UPT, UPT, UR14, 0x1, URZ ;  /* 0x000000010e0e7890 */ /* 0x000fe4000fffe0ff */
[----:B------:R-:W-:Y:S02]  /*1dd0*/  UISETP.NE.AND UP0, UPT, UR7, 0x2, UPT ;  /* 0x000000020700788c */ /* 0x000fe4000bf05270 */
[----:B------:R-:W-:Y:S07]  /*1de0*/  UISETP.NE.AND UP2, UPT, UR14, 0x1, UPT ;  /* 0x000000010e00788c */ /* 0x000fee000bf45270 */
[----:B------:R-:W-:Y:S05]  /*1df0*/  BRA.U UP0, `(.L_x_29) ;  /* 0x0000000100047547 */ /* 0x000fea000b800000 */
[----:B------:R-:W-:Y:S05]  /*1e00*/  BPT.TRAP 0x1 ;  /* 0x000000040000795c */ /* 0x000fea0000300000 */
.L_x_29:
[----:B------:R-:W-:Y:S04]  /*1e10*/  BSSY.RECONVERGENT B0, `(.L_x_30) ;  /* 0x0000003000007945 */ /* 0x000fe80003800200 */
[----:B------:R-:W-:Y:S05]  /*1e20*/  @!P2 BRA `(.L_x_31) ;  /* 0x000000000004a947 */ /* 0x000fea0003800000 */
[----:B------:R-:W-:Y:S05]  /*1e30*/  BPT.TRAP 0x1 ;  /* 0x000000040000795c */ /* 0x000fea0000300000 */
.L_x_31:
[----:B------:R-:W-:Y:S05]  /*1e40*/  BSYNC.RECONVERGENT B0 ;  /* 0x0000000000007941 */ /* 0x000fea0003800200 */
.L_x_30:
[----:B------:R-:W-:Y:S02]  /*1e50*/  UIADD3 UR7, UPT, UPT, UR6, 0x1, URZ ;  /* 0x0000000106077890 */ /* 0x000fe4000fffe0ff */
[----:B------:R-:W-:Y:S02]  /*1e60*/  UIADD3 UR18, UP1, UPT, UR26, 0x80, URZ ;  /* 0x000000801a127890 */ /* 0x000fe4000ff3e0ff */
[----:B------:R-:W-:Y:S02]  /*1e70*/  UISETP.NE.AND UP0, UPT, UR7, 0x1c, UPT ;  /* 0x0000001c0700788c */ /* 0x000fe4000bf05270 */
[----:B------:R-:W-:Y:S02]  /*1e80*/  ULEA UR32, UR6, UR4, 0xc ;  /* 0x0000000406207291 */ /* 0x000fe4000f8e60ff */
[----:B------:R-:W-:Y:S02]  /*1e90*/  USEL UR9, URZ, 0x1, UP0 ;  /* 0x00000001ff097887 */ /* 0x000fe40008000000 */
[----:B------:R-:W-:Y:S02]  /*1ea0*/  USEL UR7, UR7, URZ, UP0 ;  /* 0x000000ff07077287 */ /* 0x000fe40008000000 */
[----:B------:R-:W-:Y:S02]  /*1eb0*/  ULOP3.LUT UR33, UR33, 0xfefffff8, URZ, 0xc0, !UPT ;  /* 0xfefffff821217892 */ /* 0x000fe4000f8ec0ff */
[----:B------:R-:W-:Y:S01]  /*1ec0*/  ULEA UR8, UR7, UR4, 0x3 ;  /* 0x0000000407087291 */ /* 0x000fe2000f8e18ff */
[----:B------:R-:W-:Y:S01]  /*1ed0*/  LOP3.LUT R12, R12, UR9, RZ, 0x3c, !PT ;  /* 0x000000090c0c7c12 */ /* 0x000fe2000f8e3cff */
[----:B------:R-:W-:Y:S02]  /*1ee0*/  UIADD3.X UR19, UPT, UPT, URZ, UR27, URZ, UP1, !UPT ;  /* 0x0000001bff137290 */ /* 0x000fe40008ffe4ff */
[----:B------:R-:W-:Y:S01]  /*1ef0*/  UIADD3 UR32, UPT, UPT, UR32, 0xa400, URZ ;  /* 0x0000a40020207890 */ /* 0x000fe2000fffe0ff */
[----:B-1----:R-:W-:Y:S01]  /*1f00*/  SHF.L.U32 R0, R12, 0x1f, RZ ;  /* 0x0000001f0c007819 */ /* 0x002fe200000006ff */
[----:B------:R-:W-:Y:S01]  /*1f10*/  UIADD3 UR16, UP0, UPT, UR26, 0x180, URZ ;  /* 0x000001801a107890 */ /* 0x000fe2000ff1e0ff */
[----:B------:R-:W-:Y:S02]  /*1f20*/  UMOV UR22, 0x0 ;  /* 0x0000000000167882 */ /* 0x000fe40000000000 */
[----:B------:R3:W4:Y:S01]  /*1f30*/  SYNCS.PHASECHK.TRANS64.TRYWAIT P0, [UR8+0xe0], R0 ;  /* 0x0000e000ff0075a7 */ /* 0x0007220008001108 */
[----:B------:R-:W-:Y:S01]  /*1f40*/  UMOV UR23, 0x10000000 ;  /* 0x1000000000177882 */ /* 0x000fe20000000000 */
[----:B------:R-:W-:Y:S02]  /*1f50*/  UIADD3.X UR17, UPT, UPT, URZ, UR27, URZ, UP0, !UPT ;  /* 0x0000001bff117290 */ /* 0x000fe400087fe4ff */
[----:B------:R1:W-:Y:S01]  /*1f60*/  UTMALDG.3D.2CTA [UR32], [UR18], desc[UR22] ;  /* 0x00001620120075b4 */ /* 0x0003e20008211000 */
[----:B------:R-:W-:Y:S01]  /*1f70*/  UIMAD UR8, UR6, 0xa00, UR4 ;  /* 0x00000a00060878a4 */ /* 0x000fe2000f8e0204 */
[----:B------:R-:W-:Y:S01]  /*1f80*/  UMOV UR10, UR34 ;  /* 0x00000022000a7c82 */ /* 0x000fe20008000000 */
[----:B------:R-:W-:Y:S02]  /*1f90*/  UMOV UR12, UR36 ;  /* 0x00000024000c7c82 */ /* 0x000fe40008000000 */
[----:B------:R-:W-:Y:S01]  /*1fa0*/  UIADD3 UR8, UPT, UPT, UR8, 0x26400, URZ ;  /* 0x0002640008087890 */ /* 0x000fe2000fffe0ff */
[----:B------:R-:W-:Y:S01]  /*1fb0*/  UMOV UR9, UR33 ;  /* 0x0000002100097c82 */ /* 0x000fe20008000000 */
[----:B------:R-:W-:Y:S01]  /*1fc0*/  UMOV UR13, UR30 ;  /* 0x0000001e000d7c82 */ /* 0x000fe20008000000 */
[----:B------:R-:W-:Y:S06]  /*1fd0*/  UMOV UR6, UR7 ;  /* 0x0000000700067c82 */ /* 0x000fec0008000000 */
[----:B------:R3:W-:Y:S01]  /*1fe0*/  UTMALDG.3D.2CTA [UR8], [UR16], desc[UR22] ;  /* 0x00001608100075b4 */ /* 0x0007e20008211000 */
[----:B-1----:R-:W-:Y:S01]  /*1ff0*/  UIADD3 UR34, UPT, UPT, UR34, 0x20, URZ ;  /* 0x0000002022227890 */ /* 0x002fe2000fffe0ff */
[----:B------:R-:W-:Y:S11]  /*2000*/  BRA.U UP2, `(.L_x_32) ;  /* 0xfffffffd024c7547 */ /* 0x000ff6000b83ffff */
.L_x_26:
[----:B------:R-:W-:Y:S01]  /*2010*/  ULEA UR6, UR7, UR4, 0x3 ;  /* 0x0000000407067291 */ /* 0x000fe2000f8e18ff */
[----:B-1-3--:R-:W-:Y:S01]  /*2020*/  SHF.L.U32 R0, R12, 0x1f, RZ ;  /* 0x0000001f0c007819 */ /* 0x00afe200000006ff */
[----:B------:R-:W-:Y:S01]  /*2030*/  @!P1 SYNCS.ARRIVE.TRANS64.A1T0 RZ, [UR4+0x1d8], RZ ;  /* 0x0001d8ffffff99a7 */ /* 0x000fe20008100004 */
[----:B------:R-:W-:-:S06]  /*2040*/  UISETP.GT.AND UP0, UPT, UR41, UR40, UPT ;  /* 0x000000282900728c */ /* 0x000fcc000bf04270 */
[----:B--2-4-:R1:W2:Y:S03]  /*2050*/  SYNCS.PHASECHK.TRANS64.TRYWAIT P0, [UR6+0xe0], R0 ;  /* 0x0000e000ff0075a7 */ /* 0x0142a60008001106 */
[----:B------:R-:W-:Y:S05]  /*2060*/  BRA.U !UP0, `(.L_x_33) ;  /* 0x0000000108c07547 */ /* 0x000fea000b800000 */
[----:B------:R-:W-:Y:S01]  /*2070*/  UIADD3 UR14, UPT, UPT, UR43, UR13, URZ ;  /* 0x0000000d2b0e7290 */ /* 0x000fe2000fffe0ff */
[----:B------:R-:W-:-:S11]  /*2080*/  UMOV UR6, UR7 ;  /* 0x0000000700067c82 */ /* 0x000fd60008000000 */
.L_x_39:
[----:B--2---:R-:W-:Y:S01]  /*2090*/  @P3 MOV R2, 0x3400 ;  /* 0x0000340000023802 */ /* 0x004fe20000000f00 */
[----:B------:R-:W-:Y:S01]  /*20a0*/  ULEA UR17, UR6, UR4, 0x3 ;  /* 0x0000000406117291 */ /* 0x000fe2000f8e18ff */
[----:B--2-4-:R-:W-:Y:S11]  /*20b0*/  @P0 BRA `(.L_x_34) ;  /* 0x00000000000c0947 */ /* 0x014ff60003800000 */
[----:B------:R-:W-:Y:S04]  /*20c0*/  SHF.L.U32 R3, R12, 0x1f, RZ ;  /* 0x0000001f0c037819 */ /* 0x000fe800000006ff */
[----:B------:R-:W2:Y:S02]  /*20d0*/  SYNCS.PHASECHK.TRANS64.TRYWAIT P0, [UR17+0xe0], R3 ;  /* 0x0000e003ff0075a7 */ /* 0x000ea40008001111 */
[----:B--2---:R-:W-:Y:S05]  /*20e0*/  @!P0 BRA `(.L_x_35) ;  /* 0x0000008c00308947 */ /* 0x004fea0003800000 */
.L_x_34:
[----:B------:R2:W-:Y:S01]  /*20f0*/  @P3 SYNCS.ARRIVE.TRANS64 RZ, [UR17], R2 ;  /* 0x00000002ffff39a7 */ /* 0x0005e20008000011 */
[----:B------:R-:W-:Y:S04]  /*2100*/  ULOP3.LUT UR7, UR21, 0x2, URZ, 0xfc, !UPT ;  /* 0x0000000215077892 */ /* 0x000fe8000f8efcff */
[----:B------:R-:W-:Y:S09]  /*2110*/  UISETP.NE.AND UP0, UPT, UR7, 0x2, UPT ;  /* 0x000000020700788c */ /* 0x000ff2000bf05270 */
[----:B------:R-:W-:Y:S05]  /*2120*/  BRA.U UP0, `(.L_x_36) ;  /* 0x0000000100047547 */ /* 0x000fea000b800000 */
[----:B------:R-:W-:Y:S05]  /*2130*/  BPT.TRAP 0x1 ;  /* 0x000000040000795c */ /* 0x000fea0000300000 */
.L_x_36:
[----:B------:R-:W-:Y:S04]  /*2140*/  BSSY.RECONVERGENT B0, `(.L_x_37) ;  /* 0x0000003000007945 */ /* 0x000fe80003800200 */
[----:B------:R-:W-:Y:S05]  /*2150*/  @!P2 BRA `(.L_x_38) ;  /* 0x000000000004a947 */ /* 0x000fea0003800000 */
[----:B------:R-:W-:Y:S05]  /*2160*/  BPT.TRAP 0x1 ;  /* 0x000000040000795c */ /* 0x000fea0000300000 */
.L_x_38:
[----:B------:R-:W-:Y:S05]  /*2170*/  BSYNC.RECONVERGENT B0 ;  /* 0x0000000000007941 */ /* 0x000fea0003800200 */
.L_x_37:
[----:B------:R-:W-:Y:S02]  /*2180*/  UIADD3 UR7, UPT, UPT, UR6, 0x1, URZ ;  /* 0x0000000106077890 */ /* 0x000fe4000fffe0ff */
[----:B------:R-:W-:Y:S02]  /*2190*/  ULEA UR16, UR6, UR4, 0xc ;  /* 0x0000000406107291 */ /* 0x000fe4000f8e60ff */
[----:B------:R-:W-:Y:S02]  /*21a0*/  UISETP.NE.AND UP0, UPT, UR7, 0x1c, UPT ;  /* 0x0000001c0700788c */ /* 0x000fe4000bf05270 */
[----:B------:R-:W-:Y:S02]  /*21b0*/  UIADD3 UR24, UP1, UPT, UR26, 0x80, URZ ;  /* 0x000000801a187890 */ /* 0x000fe4000ff3e0ff */
[----:B------:R-:W-:Y:S02]  /*21c0*/  USEL UR9, URZ, 0x1, UP0 ;  /* 0x00000001ff097887 */ /* 0x000fe40008000000 */
[----:B------:R-:W-:Y:S02]  /*21d0*/  USEL UR7, UR7, URZ, UP0 ;  /* 0x000000ff07077287 */ /* 0x000fe40008000000 */
[----:B------:R-:W-:Y:S02]  /*21e0*/  ULOP3.LUT UR17, UR17, 0xfefffff8, URZ, 0xc0, !UPT ;  /* 0xfefffff811117892 */ /* 0x000fe4000f8ec0ff */
[----:B------:R-:W-:Y:S01]  /*21f0*/  ULEA UR8, UR7, UR4, 0x3 ;  /* 0x0000000407087291 */ /* 0x000fe2000f8e18ff */
[----:B------:R-:W-:Y:S01]  /*2200*/  LOP3.LUT R12, R12, UR9, RZ, 0x3c, !PT ;  /* 0x000000090c0c7c12 */ /* 0x000fe2000f8e3cff */
[----:B------:R-:W-:Y:S02]  /*2210*/  USHF.L.U32 UR18, UR13, 0x5, URZ ;  /* 0x000000050d127899 */ /* 0x000fe400080006ff */
[----:B------:R-:W-:Y:S01]  /*2220*/  UIADD3 UR16, UPT, UPT, UR16, 0xa400, URZ ;  /* 0x0000a40010107890 */ /* 0x000fe2000fffe0ff */
[----:B-1----:R-:W-:Y:S01]  /*2230*/  SHF.L.U32 R0, R12, 0x1f, RZ ;  /* 0x0000001f0c007819 */ /* 0x002fe200000006ff */
[----:B------:R-:W-:Y:S02]  /*2240*/  UIADD3.X UR25, UPT, UPT, URZ, UR27, URZ, UP1, !UPT ;  /* 0x0000001bff197290 */ /* 0x000fe40008ffe4ff */
[----:B------:R-:W-:Y:S01]  /*2250*/  UIADD3 UR22, UP0, UPT, UR26, 0x180, URZ ;  /* 0x000001801a167890 */ /* 0x000fe2000ff1e0ff */
[----:B------:R3:W4:Y:S01]  /*2260*/  SYNCS.PHASECHK.TRANS64.TRYWAIT P0, [UR8+0xe0], R0 ;  /* 0x0000e000ff0075a7 */ /* 0x0007220008001108 */
[----:B------:R-:W-:Y:S02]  /*2270*/  UIMAD UR8, UR6, 0xa00, UR4 ;  /* 0x00000a00060878a4 */ /* 0x000fe4000f8e0204 */
[----:B------:R-:W-:Y:S01]  /*2280*/  UIADD3.X UR23, UPT, UPT, URZ, UR27, URZ, UP0, !UPT ;  /* 0x0000001bff177290 */ /* 0x000fe200087fe4ff */
[----:B------:R-:W-:Y:S01]  /*2290*/  UMOV UR28, 0x0 ;  /* 0x00000000001c7882 */ /* 0x000fe20000000000 */
[----:B------:R-:W-:Y:S01]  /*22a0*/  UMOV UR29, 0x10000000 ;  /* 0x10000000001d7882 */ /* 0x000fe20000000000 */
[----:B------:R-:W-:Y:S01]  /*22b0*/  UMOV UR19, UR35 ;  /* 0x0000002300137c82 */ /* 0x000fe20008000000 */
[----:B------:R-:W-:Y:S01]  /*22c0*/  UMOV UR20, UR36 ;  /* 0x0000002400147c82 */ /* 0x000fe20008000000 */
[----:B------:R-:W-:Y:S01]  /*22d0*/  UIADD3 UR8, UPT, UPT, UR8, 0x26400, URZ ;  /* 0x0002640008087890 */ /* 0x000fe2000fffe0ff */
[----:B------:R3:W-:Y:S01]  /*22e0*/  UTMALDG.3D.2CTA [UR16], [UR24], desc[UR28] ;  /* 0x00001c10180075b4 */ /* 0x0007e20008211000 */
[----:B------:R-:W-:Y:S01]  /*22f0*/  UIADD3 UR13, UPT, UPT, UR13, 0x1, URZ ;  /* 0x000000010d0d7890 */ /* 0x000fe2000fffe0ff */
[----:B------:R-:W-:Y:S01]  /*2300*/  UMOV UR12, UR36 ;  /* 0x00000024000c7c82 */ /* 0x000fe20008000000 */
[----:B------:R-:W-:Y:S01]  /*2310*/  UMOV UR9, UR17 ;  /* 0x0000001100097c82 */ /* 0x000fe20008000000 */
[----:B------:R-:W-:Y:S01]  /*2320*/  UMOV UR10, UR18 ;  /* 0x00000012000a7c82 */ /* 0x000fe20008000000 */
[----:B------:R-:W-:Y:S03]  /*2330*/  UISETP.NE.AND UP0, UPT, UR13, UR14, UPT ;  /* 0x0000000e0d00728c */ /* 0x000fe6000bf05270 */
[----:B------:R3:W-:Y:S01]  /*2340*/  UTMALDG.3D.2CTA [UR8], [UR22], desc[UR28] ;  /* 0x00001c08160075b4 */ /* 0x0007e20008211000 */
[----:B------:R-:W-:Y:S05]  /*2350*/  UMOV UR6, UR7 ;  /* 0x0000000700067c82 */ /* 0x000fea0008000000 */
[----:B---3--:R-:W-:Y:S05]  /*2360*/  BRA.U UP0, `(.L_x_39) ;  /* 0xfffffffd00487547 */ /* 0x008fea000b83ffff */
.L_x_33:
[C---:B------:R-:W-:Y:S01]  /*2370*/  LEA R3, R11.reuse, UR4, 0x3 ;  /* 0x000000040b037c11 */ /* 0x040fe2000f8e18ff */
[----:B------:R-:W-:Y:S01]  /*2380*/  NOP ;  /* 0x0000000000007918 */ /* 0x000fe20000000000 */
[----:B-1----:R-:W-:Y:S02]  /*2390*/  SHF.L.U32 R0, R10, 0x1f, RZ ;  /* 0x0000001f0a007819 */ /* 0x002fe400000006ff */
[----:B------:R-:W-:Y:S02]  /*23a0*/  LEA R5, R11, UR4, 0x4 ;  /* 0x000000040b057c11 */ /* 0x000fe4000f8e20ff */
[----:B--2-4-:R-:W1:Y:S02]  /*23b0*/  SYNCS.PHASECHK.TRANS64.TRYWAIT P0, [R3+URZ+0x1e0], R0 ;  /* 0x0001e000030075a7 */ /* 0x014e6400080011ff */
[----:B-1----:R-:W-:Y:S05]  /*23c0*/  @!P0 BRA `(.L_x_40) ;  /* 0x0000008800908947 */ /* 0x002fea0003800000 */
.L_x_143:
[----:B------:R-:W2:Y:S01]  /*23d0*/  LDS.128 R4, [R5+0x260] ;  /* 0x0002600005047984 */ /* 0x000ea20000000c00 */
[----:B------:R-:W-:Y:S01]  /*23e0*/  UISETP.GE.AND UP0, UPT, UR15, 0x1, UPT ;  /* 0x000000010f00788c */ /* 0x000fe2000bf06270 */
[----:B------:R-:W-:Y:S01]  /*23f0*/  @!PT LDS RZ, [RZ] ;  /* 0x00000000fffff984 */ /* 0x000fe20000000800 */
[----:B------:R-:W-:Y:S01]  /*2400*/  @!PT LDS RZ, [RZ] ;  /* 0x00000000fffff984 */ /* 0x000fe20000000800 */
[----:B------:R-:W-:Y:S01]  /*2410*/  @!PT LDS RZ, [RZ] ;  /* 0x00000000fffff984 */ /* 0x000fe20000000800 */
[----:B------:R-:W-:Y:S01]  /*2420*/  @!PT LDS RZ, [RZ] ;  /* 0x00000000fffff984 */ /* 0x000fe20000000800 */
[----:B------:R3:W-:Y:S06]  /*2430*/  MEMBAR.ALL.CTA ;  /* 0x0000000000007992 */ /* 0x0007ec0000008000 */
[----:B---3--:R-:W3:Y:S01]  /*2440*/  FENCE.VIEW.ASYNC.S ;  /* 0x00000000000073c6 */ /* 0x008ee20000000000 */
[----:B--2---:R-:W-:-:S13]  /*2450*/  LOP3.LUT P0, RZ, R6, 0x1, RZ, 0xc0, !PT ;  /* 0x0000000106ff7812 */ /* 0x004fda000780c0ff */
[----:B---3--:R-:W-:Y:S01]  /*2460*/  VOTEU.ANY UP1, P0 ;  /* 0x0000000000ff7886 */ /* 0x008fe20000020100 */
[----:B------:R-:W-:-:S13]  /*2470*/  PLOP3.LUT P0, PT, PT, PT, UP1, 0x80, 0x8 ;  /* 0x000000000008781c */ /* 0x000fda0003f0f018 */
[----:B-1----:R-:W-:Y:S02]  /*2480*/  @P0 LOP3.LUT R0, R5, 0xffff, RZ, 0xc0, !PT ;  /* 0x0000ffff05000812 */ /* 0x002fe400078ec0ff */
[----:B------:R-:W-:Y:S02]  /*2490*/  @P0 MOV R2, R4 ;  /* 0x0000000400020202 */ /* 0x000fe40000000f00 */
[----:B------:R-:W-:Y:S01]  /*24a0*/  @P0 R2UR UR8, R0 ;  /* 0x00000000000802ca */ /* 0x000fe200000e0000 */
[----:B------:R-:W-:Y:S01]  /*24b0*/  VIADD R0, R3, 0x1f0 ;  /* 0x000001f003007836 */ /* 0x000fe20000000000 */
[----:B------:R-:W-:Y:S02]  /*24c0*/  @P0 SHF.R.U32.HI R4, RZ, 0x10, R5 ;  /* 0x00000010ff040819 */ /* 0x000fe40000011605 */
[----:B------:R-:W-:Y:S02]  /*24d0*/  @P0 R2UR UR9, R2 ;  /* 0x00000000020902ca */ /* 0x000fe400000e0000 */
[----:B------:R-:W-:-:S02]  /*24e0*/  PRMT R0, RZ, 0x654, R0 ;  /* 0x00000654ff007816 */ /* 0x000fc40000000000 */
[----:B------:R-:W-:Y:S02]  /*24f0*/  @P0 R2UR UR6, R4 ;  /* 0x00000000040602ca */ /* 0x000fe400000e0000 */
[----:B------:R1:W-:Y:S03]  /*2500*/  SYNCS.ARRIVE.TRANS64.RED.A1T0 RZ, [R0+URZ], RZ ;  /* 0x000000ff00ff79a7 */ /* 0x0003e600081004ff */
[----:B------:R-:W-:-:S04]  /*2510*/  @UP1 UMOV UR31, UR8 ;  /* 0x00000008001f1c82 */ /* 0x000fc80008000000 */
[----:B------:R-:W-:-:S04]  /*2520*/  @UP1 UMOV UR37, UR9 ;  /* 0x0000000900251c82 */ /* 0x000fc80008000000 */
[----:B------:R-:W-:Y:S01]  /*2530*/  @UP1 UMOV UR36, UR6 ;  /* 0x0000000600241c82 */ /* 0x000fe20008000000 */
[----:B------:R-:W-:Y:S05]  /*2540*/  BRA.U !UP0, `(.L_x_41) ;  /* 0x0000000108d47547 */ /* 0x000fea000b800000 */
[----:B------:R-:W2:Y:S01]  /*2550*/  LDCU.128 UR16, c[0x0][0xb10] ;  /* 0x00016200ff1077ac */ /* 0x000ea20008000c00 */
[----:B------:R-:W3:Y:S01]  /*2560*/  LDCU UR14, c[0x0][0xb20] ;  /* 0x00016400ff0e77ac */ /* 0x000ee20008000800 */
[----:B------:R-:W4:Y:S01]  /*2570*/  LDCU UR20, c[0x0][0xb0c] ;  /* 0x00016180ff1477ac */ /* 0x000f220008000800 */
[----:B------:R-:W1:Y:S01]  /*2580*/  LDCU.64 UR10, c[0x0][0xb28] ;  /* 0x00016500ff0a77ac */ /* 0x000e620008000a00 */
[----:B------:R-:W-:Y:S02]  /*2590*/  UISETP.NE.AND UP3, UPT, UR15, 0x1, UPT ;  /* 0x000000010f00788c */ /* 0x000fe4000bf65270 */
[----:B--2---:R-:W-:Y:S02]  /*25a0*/  UIMAD.WIDE.U32 UR12, UR38, UR19, URZ ;  /* 0x00000013260c72a5 */ /* 0x004fe4000f8e00ff */
[----:B------:R-:W-:Y:S02]  /*25b0*/  UIMAD.WIDE.U32 UR8, UR39, UR16, URZ ;  /* 0x00000010270872a5 */ /* 0x000fe4000f8e00ff */
[----:B------:R-:W-:-:S02]  /*25c0*/  UISETP.NE.AND UP0, UPT, UR18, 0x1, UPT ;  /* 0x000000011200788c */ /* 0x000fc4000bf05270 */
[----:B------:R-:W-:Y:S01]  /*25d0*/  UIMAD.WIDE.U32 UR24, UR31, UR19, URZ ;  /* 0x000000131f1872a5 */ /* 0x000fe2000f8e00ff */
[----:B------:R-:W-:Y:S02]  /*25e0*/  UMOV UR12, UR13 ;  /* 0x0000000d000c7c82 */ /* 0x000fe40008000000 */
[----:B------:R-:W-:Y:S01]  /*25f0*/  UMOV UR8, UR9 ;  /* 0x0000000900087c82 */ /* 0x000fe20008000000 */
[----:B---3--:R-:W-:Y:S02]  /*2600*/  USHF.R.U32.HI UR12, URZ, UR14, UR12 ;  /* 0x0000000eff0c7299 */ /* 0x008fe4000801160c */
[----:B------:R-:W-:Y:S02]  /*2610*/  USHF.R.U32.HI UR9, URZ, UR17, UR8 ;  /* 0x00000011ff097299 */ /* 0x000fe40008011608 */
[----:B----4-:R-:W-:Y:S02]  /*2620*/  UISETP.NE.AND UP2, UPT, UR20, 0x1, UPT ;  /* 0x000000011400788c */ /* 0x010fe4000bf45270 */
[----:B------:R-:W-:-:S02]  /*2630*/  USEL UR8, UR38, UR12, !UP0 ;  /* 0x0000000c26087287 */ /* 0x000fc4000c000000 */
[----:B------:R-:W-:Y:S02]  /*2640*/  USEL UR9, UR39, UR9, !UP2 ;  /* 0x0000000927097287 */ /* 0x000fe4000d000000 */
[----:B-1----:R-:W-:Y:S01]  /*2650*/  UIMAD.WIDE.U32 UR12, UR8, UR10, URZ ;  /* 0x0000000a080c72a5 */ /* 0x002fe2000f8e00ff */
[----:B------:R-:W-:Y:S01]  /*2660*/  UMOV UR6, UR25 ;  /* 0x0000001900067c82 */ /* 0x000fe20008000000 */
[----:B------:R-:W-:Y:S02]  /*2670*/  UIMAD.WIDE.U32 UR22, UR37, UR16, URZ ;  /* 0x00000010251672a5 */ /* 0x000fe4000f8e00ff */
[----:B------:R-:W-:-:S03]  /*2680*/  UIMAD.WIDE.U32 UR24, UR9, UR10, URZ ;  /* 0x0000000a091872a5 */ /* 0x000fc6000f8e00ff */
[----:B------:R-:W-:Y:S01]  /*2690*/  UMOV UR12, UR13 ;  /* 0x0000000d000c7c82 */ /* 0x000fe20008000000 */
[----:B------:R-:W-:Y:S02]  /*26a0*/  USHF.R.U32.HI UR6, URZ, UR14, UR6 ;  /* 0x0000000eff067299 */ /* 0x000fe40008011606 */
[----:B------:R-:W-:Y:S01]  /*26b0*/  @UP3 USHF.R.U32.HI UR8, URZ, UR11, UR12 ;  /* 0x0000000bff083299 */ /* 0x000fe2000801160c */
[----:B------:R-:W-:Y:S01]  /*26c0*/  UMOV UR22, UR23 ;  /* 0x0000001700167c82 */ /* 0x000fe20008000000 */
[----:B------:R-:W-:Y:S01]  /*26d0*/  UMOV UR24, UR25 ;  /* 0x0000001900187c82 */ /* 0x000fe20008000000 */
[----:B------:R-:W-:Y:S02]  /*26e0*/  USHF.R.U32.HI UR17, URZ, UR17, UR22 ;  /* 0x00000011ff117299 */ /* 0x000fe40008011616 */
[----:B------:R-:W-:Y:S02]  /*26f0*/  USEL UR6, UR31, UR6, !UP0 ;  /* 0x000000061f067287 */ /* 0x000fe4000c000000 */
[----:B------:R-:W-:-:S02]  /*2700*/  @UP3 USHF.R.U32.HI UR9, URZ, UR11, UR24 ;  /* 0x0000000bff093299 */ /* 0x000fc40008011618 */
[----:B------:R-:W-:Y:S02]  /*2710*/  UIMAD UR12, UR15, UR8, URZ ;  /* 0x000000080f0c72a4 */ /* 0x000fe4000f8e02ff */
[----:B------:R-:W-:Y:S02]  /*2720*/  USEL UR8, UR37, UR17, !UP2 ;  /* 0x0000001125087287 */ /* 0x000fe4000d000000 */
[----:B------:R-:W-:Y:S02]  /*2730*/  UIMAD UR14, UR15, UR9, URZ ;  /* 0x000000090f0e72a4 */ /* 0x000fe4000f8e02ff */
[----:B------:R-:W-:Y:S02]  /*2740*/  UISETP.GE.AND UP0, UPT, UR6, UR12, UPT ;  /* 0x0000000c0600728c */ /* 0x000fe4000bf06270 */
[----:B------:R-:W-:Y:S02]  /*2750*/  UIMAD.WIDE.U32 UR12, UR6, UR10, URZ ;  /* 0x0000000a060c72a5 */ /* 0x000fe4000f8e00ff */
[----:B------:R-:W-:-:S02]  /*2760*/  UISETP.GE.OR UP0, UPT, UR8, UR14, UP0 ;  /* 0x0000000e0800728c */ /* 0x000fc40008706670 */
[----:B------:R-:W-:Y:S02]  /*2770*/  UIMAD.WIDE.U32 UR16, UR8, UR10, URZ ;  /* 0x0000000a081072a5 */ /* 0x000fe4000f8e00ff */
[----:B------:R-:W-:Y:S01]  /*2780*/  UIADD3 UR14, UPT, UPT, -UR8, URZ, URZ ;  /* 0x000000ff080e7290 */ /* 0x000fe2000fffe1ff */
[----:B------:R-:W-:Y:S01]  /*2790*/  UMOV UR12, UR13 ;  /* 0x0000000d000c7c82 */ /* 0x000fe20008000000 */
[----:B------:R-:W-:Y:S02]  /*27a0*/  UIADD3 UR13, UPT, UPT, -UR6, URZ, URZ ;  /* 0x000000ff060d7290 */ /* 0x000fe4000fffe1ff */
[----:B------:R-:W-:-:S03]  /*27b0*/  USHF.R.U32.HI UR12, URZ, UR11, UR12 ;  /* 0x0000000bff0c7299 */ /* 0x000fc6000801160c */
[----:B------:R-:W-:Y:S01]  /*27c0*/  @!UP0 UMOV UR10, UR17 ;  /* 0x00000011000a8c82 */ /* 0x000fe20008000000 */
[----:B------:R-:W-:Y:S02]  /*27d0*/  UIMAD UR13, UR18, UR13, UR31 ;  /* 0x0000000d120d72a4 */ /* 0x000fe4000f8e021f */
[----:B------:R-:W-:Y:S02]  /*27e0*/  USEL UR12, UR6, UR12, !UP3 ;  /* 0x0000000c060c7287 */ /* 0x000fe4000d800000 */
[----:B------:R-:W-:Y:S02]  /*27f0*/  @!UP0 USHF.R.U32.HI UR10, URZ, UR11, UR10 ;  /* 0x0000000bff0a8299 */ /* 0x000fe4000801160a */
[----:B------:R-:W-:Y:S02]  /*2800*/  UIADD3 UR11, UPT, UPT, -UR12, URZ, URZ ;  /* 0x000000ff0c0b7290 */ /* 0x000fe4000fffe1ff */
[----:B------:R-:W-:Y:S02]  /*2810*/  @!UP0 USEL UR10, UR8, UR10, !UP3 ;  /* 0x0000000a080a8287 */ /* 0x000fe4000d800000 */
[----:B------:R-:W-:-:S02]  /*2820*/  UIMAD UR11, UR15, UR11, UR6 ;  /* 0x0000000b0f0b72a4 */ /* 0x000fc4000f8e0206 */
[----:B------:R-:W-:Y:S02]  /*2830*/  @!UP0 UIADD3 UR12, UPT, UPT, UR12, -UR10, URZ ;  /* 0x8000000a0c0c8290 */ /* 0x000fe4000fffe0ff */
[----:B------:R-:W-:Y:S02]  /*2840*/  @!UP0 UIMAD UR10, UR11, UR9, UR10 ;  /* 0x000000090b0a82a4 */ /* 0x000fe4000f8e020a */
[----:B------:R-:W-:Y:S02]  /*2850*/  @!UP0 UIMAD UR6, UR15, UR12, UR8 ;  /* 0x0000000c0f0682a4 */ /* 0x000fe4000f8e0208 */
[----:B------:R-:W-:Y:S02]  /*2860*/  UIMAD UR9, UR20, UR14, UR37 ;  /* 0x0000000e140972a4 */ /* 0x000fe4000f8e0225 */
[----:B------:R-:W-:Y:S01]  /*2870*/  UIMAD UR31, UR6, UR18, UR13 ;  /* 0x00000012061f72a4 */ /* 0x000fe2000f8e020d */
[----:B------:R-:W-:Y:S02]  /*2880*/  @!UP0 UMOV UR8, UR10 ;  /* 0x0000000a00088c82 */ /* 0x000fe40008000000 */
[----:B------:R-:W-:-:S12]  /*2890*/  UIMAD UR37, UR8, UR20, UR9 ;  /* 0x00000014082572a4 */ /* 0x000fd8000f8e0209 */
.L_x_41:
[----:B------:R-:W2:Y:S02]  /*28a0*/  LDCU UR6, c[0x0][0xb30] ;  /* 0x00016600ff0677ac */ /* 0x000ea40008000800 */
[----:B--2---:R-:W-:-:S09]  /*28b0*/  UISETP.NE.AND UP0, UPT, UR6, 0x1, UPT ;  /* 0x000000010600788c */ /* 0x004fd2000bf05270 */
[----:B------:R-:W-:Y:S05]  /*28c0*/  BRA.U UP0, `(.L_x_42) ;  /* 0x0000000100447547 */ /* 0x000fea000b800000 */
[----:B------:R-:W2:Y:S01]  /*28d0*/  LDCU.128 UR16, c[0x0][0xb10] ;  /* 0x00016200ff1077ac */ /* 0x000ea20008000c00 */
[----:B------:R-:W3:Y:S01]  /*28e0*/  LDCU UR12, c[0x0][0xb0c] ;  /* 0x00016180ff0c77ac */ /* 0x000ee20008000800 */
[----:B------:R-:W4:Y:S01]  /*28f0*/  LDCU UR13, c[0x0][0xb20] ;  /* 0x00016400ff0d77ac */ /* 0x000f220008000800 */
[----:B--2---:R-:W-:Y:S02]  /*2900*/  UIMAD.WIDE.U32 UR10, UR37, UR16, URZ ;  /* 0x00000010250a72a5 */ /* 0x004fe4000f8e00ff */
[----:B------:R-:W-:Y:S02]  /*2910*/  UIMAD.WIDE.U32 UR8, UR31, UR19, URZ ;  /* 0x000000131f0872a5 */ /* 0x000fe4000f8e00ff */
[----:B---3--:R-:W-:Y:S02]  /*2920*/  UISETP.NE.AND UP2, UPT, UR12, 0x1, UPT ;  /* 0x000000010c00788c */ /* 0x008fe4000bf45270 */
[----:B------:R-:W-:Y:S01]  /*2930*/  UISETP.NE.AND UP0, UPT, UR18, 0x1, UPT ;  /* 0x000000011200788c */ /* 0x000fe2000bf05270 */
[----:B------:R-:W-:-:S02]  /*2940*/  UMOV UR10, UR11 ;  /* 0x0000000b000a7c82 */ /* 0x000fc40008000000 */
[----:B------:R-:W-:Y:S01]  /*2950*/  UMOV UR6, UR9 ;  /* 0x0000000900067c82 */ /* 0x000fe20008000000 */
[----:B------:R-:W-:Y:S02]  /*2960*/  USHF.R.U32.HI UR17, URZ, UR17, UR10 ;  /* 0x00000011ff117299 */ /* 0x000fe4000801160a */
[----:B----4-:R-:W-:Y:S02]  /*2970*/  USHF.R.U32.HI UR6, URZ, UR13, UR6 ;  /* 0x0000000dff067299 */ /* 0x010fe40008011606 */
[----:B------:R-:W-:Y:S02]  /*2980*/  USEL UR8, UR37, UR17, !UP2 ;  /* 0x0000001125087287 */ /* 0x000fe4000d000000 */
[----:B------:R-:W-:-:S04]  /*2990*/  USEL UR6, UR31, UR6, !UP0 ;  /* 0x000000061f067287 */ /* 0x000fc8000c000000 */
[----:B------:R-:W-:Y:S02]  /*29a0*/  UIADD3 UR9, UPT, UPT, UR8, -UR6, URZ ;  /* 0x8000000608097290 */ /* 0x000fe4000fffe0ff */
[----:B------:R-:W-:Y:S02]  /*29b0*/  UIADD3 UR6, UPT, UPT, -UR8, UR6, URZ ;  /* 0x0000000608067290 */ /* 0x000fe4000fffe1ff */
[----:B------:R-:W-:Y:S02]  /*29c0*/  UIMAD UR31, UR9, UR18, UR31 ;  /* 0x00000012091f72a4 */ /* 0x000fe4000f8e021f */
[----:B------:R-:W-:-:S12]  /*29d0*/  UIMAD UR37, UR6, UR12, UR37 ;  /* 0x0000000c062572a4 */ /* 0x000fd8000f8e0225 */
.L_x_42:
[----:B------:R-:W-:Y:S01]  /*29e0*/  VIADD R11, R11, 0x1 ;  /* 0x000000010b0b7836 */ /* 0x000fe20000000000 */
[----:B------:R-:W-:Y:S01]  /*29f0*/  PLOP3.LUT P1, PT, PT, PT, PT, 0x80, 0x8 ;  /* 0x000000000008781c */ /* 0x000fe20003f2f070 */
[----:B------:R-:W-:Y:S02]  /*2a00*/  UIADD3 UR46, UPT, UPT, UR37, UR56, URZ ;  /* 0x00000038252e7290 */ /* 0x000fe4000fffe0ff */
[----:B------:R-:W-:Y:S01]  /*2a10*/  UIADD3 UR47, UPT, UPT, UR31, UR57, URZ ;  /* 0x000000391f2f7290 */ /* 0x000fe2000fffe0ff */
[----:B------:R-:W-:-:S04]  /*2a20*/  ISETP.NE.AND P0, PT, R11, 0x2, PT ;  /* 0x000000020b00780c */ /* 0x000fc80003f05270 */
[----:B------:R-:W-:Y:S02]  /*2a30*/  SEL R3, RZ, 0x1, P0 ;  /* 0x00000001ff037807 */ /* 0x000fe40000000000 */
[----:B------:R-:W-:Y:S02]  /*2a40*/  SEL R11, R11, RZ, P0 ;  /* 0x000000ff0b0b7207 */ /* 0x000fe40000000000 */
[----:B------:R-:W-:Y:S01]  /*2a50*/  LOP3.LUT R10, R10, R3, RZ, 0x3c, !PT ;  /* 0x000000030a0a7212 */ /* 0x000fe200078e3cff */
[----:B------:R-:W-:Y:S06]  /*2a60*/  BRA.U UP1, `(.L_x_43) ;  /* 0xfffffff101307547 */ /* 0x000fec000b83ffff */
[----:B------:R-:W-:Y:S01]  /*2a70*/  UIADD3 UR8, UPT, UPT, UR4, 0xe0, URZ ;  /* 0x000000e004087890 */ /* 0x000fe2000fffe0ff */
[----:B------:R-:W-:-:S03]  /*2a80*/  SHF.L.U32 R3, R12, 0x1f, RZ ;  /* 0x0000001f0c037819 */ /* 0x000fc600000006ff */
[----:B------:R-:W-:-:S09]  /*2a90*/  ULEA UR4, UR7, UR8, 0x3 ;  /* 0x0000000807047291 */ /* 0x000fd2000f8e18ff */
[----:B------:R-:W2:Y:S02]  /*2aa0*/  SYNCS.PHASECHK.TRANS64.TRYWAIT P0, [UR4], R3 ;  /* 0x00000003ff0075a7 */ /* 0x000ea40008001104 */
[----:B--2---:R-:W-:Y:S05]  /*2ab0*/  @!P0 BRA `(.L_x_44) ;  /* 0x0000008000e88947 */ /* 0x004fea0003800000 */
.L_x_145:
[----:B------:R-:W-:-:S04]  /*2ac0*/  UIADD3 UR4, UPT, UPT, UR7, 0x1, URZ ;  /* 0x0000000107047890 */ /* 0x000fc8000fffe0ff */
[----:B------:R-:W-:-:S04]  /*2ad0*/  UISETP.NE.AND UP0, UPT, UR4, 0x1c, UPT ;  /* 0x0000001c0400788c */ /* 0x000fc8000bf05270 */
[----:B------:R-:W-:Y:S02]  /*2ae0*/  USEL UR6, URZ, 0x1, UP0 ;  /* 0x00000001ff067887 */ /* 0x000fe40008000000 */
[----:B------:R-:W-:-:S04]  /*2af0*/  USEL UR4, UR4, URZ, UP0 ;  /* 0x000000ff04047287 */ /* 0x000fc80008000000 */
[----:B------:R-:W-:Y:S01]  /*2b00*/  ULEA UR5, UR4, UR8, 0x3 ;  /* 0x0000000804057291 */ /* 0x000fe2000f8e18ff */
[----:B------:R-:W-:-:S04]  /*2b10*/  LOP3.LUT R2, R12, UR6, RZ, 0x3c, !PT ;  /* 0x000000060c027c12 */ /* 0x000fc8000f8e3cff */
[----:B-1----:R-:W-:-:S04]  /*2b20*/  SHF.L.U32 R3, R2, 0x1f, RZ ;  /* 0x0000001f02037819 */ /* 0x002fc800000006ff */
[----:B------:R-:W1:Y:S02]  /*2b30*/  SYNCS.PHASECHK.TRANS64.TRYWAIT P0, [UR5], R3 ;  /* 0x00000003ff0075a7 */ /* 0x000e640008001105 */
[----:B-1----:R-:W-:Y:S05]  /*2b40*/  @!P0 BRA `(.L_x_45) ;  /* 0x0000008000dc8947 */ /* 0x002fea0003800000 */
.L_x_147:
        /* <DEDUP_REMOVED lines=9> */
.L_x_149:
        /* <DEDUP_REMOVED lines=9> */
.L_x_151:
        /* <DEDUP_REMOVED lines=9> */
.L_x_153:
        /* <DEDUP_REMOVED lines=9> */
.L_x_155:
        /* <DEDUP_REMOVED lines=9> */
.L_x_157:
        /* <DEDUP_REMOVED lines=9> */
.L_x_159:
        /* <DEDUP_REMOVED lines=9> */
.L_x_161:
        /* <DEDUP_REMOVED lines=9> */
.L_x_163:
        /* <DEDUP_REMOVED lines=9> */
.L_x_165:
        /* <DEDUP_REMOVED lines=9> */
.L_x_167:
        /* <DEDUP_REMOVED lines=9> */
.L_x_169:
        /* <DEDUP_REMOVED lines=9> */
.L_x_171:
        /* <DEDUP_REMOVED lines=9> */
.L_x_173:
        /* <DEDUP_REMOVED lines=9> */
.L_x_175:
        /* <DEDUP_REMOVED lines=9> */
.L_x_177:
        /* <DEDUP_REMOVED lines=9> */
.L_x_179:
        /* <DEDUP_REMOVED lines=9> */
.L_x_181:
        /* <DEDUP_REMOVED lines=9> */
.L_x_183:
        /* <DEDUP_REMOVED lines=9> */
.L_x_185:
        /* <DEDUP_REMOVED lines=9> */
.L_x_187:
        /* <DEDUP_REMOVED lines=9> */
.L_x_189:
        /* <DEDUP_REMOVED lines=9> */
.L_x_191:
        /* <DEDUP_REMOVED lines=9> */
.L_x_193:
        /* <DEDUP_REMOVED lines=9> */
.L_x_195:
        /* <DEDUP_REMOVED lines=9> */
.L_x_197:
[----:B------:R-:W-:-:S04]  /*3960*/  UIADD3 UR4, UPT, UPT, UR4, 0x1, URZ ;  /* 0x0000000104047890 */ /* 0x000fc8000fffe0ff */
[----:B------:R-:W-:-:S04]  /*3970*/  UISETP.NE.AND UP0, UPT, UR4, 0x1c, UPT ;  /* 0x0000001c0400788c */ /* 0x000fc8000bf05270 */
[----:B------:R-:W-:Y:S02]  /*3980*/  USEL UR5, URZ, 0x1, UP0 ;  /* 0x00000001ff057887 */ /* 0x000fe40008000000 */
[----:B------:R-:W-:-:S04]  /*3990*/  USEL UR4, UR4, URZ, UP0 ;  /* 0x000000ff04047287 */ /* 0x000fc80008000000 */
[----:B------:R-:W-:Y:S01]  /*39a0*/  ULEA UR4, UR4, UR8, 0x3 ;  /* 0x0000000804047291 */ /* 0x000fe2000f8e18ff */
[----:B-1----:R-:W-:-:S04]  /*39b0*/  LOP3.LUT R3, R2, UR5, RZ, 0x3c, !PT ;  /* 0x0000000502037c12 */ /* 0x002fc8000f8e3cff */
[----:B------:R-:W-:Y:S01]  /*39c0*/  SHF.L.U32 R3, R3, 0x1f, RZ ;  /* 0x0000001f03037819 */ /* 0x000fe200000006ff */
[----:B------:R-:W-:-:S07]  /*39d0*/  IMAD.U32 R0, RZ, RZ, UR4 ;  /* 0x00000004ff007e24 */ /* 0x000fce000f8e00ff */
.L_x_71:
[----:B-1----:R1:W2:Y:S02]  /*39e0*/  SYNCS.PHASECHK.TRANS64.TRYWAIT P0, [R0+URZ], R3 ;  /* 0x00000003000075a7 */ /* 0x0022a400080011ff */
[----:B--2---:R-:W-:Y:S05]  /*39f0*/  @!P0 NANOSLEEP.SYNCS 0x989680 ;  /* 0x009896800000895d */ /* 0x004fea0003900000 */
[----:B------:R-:W2:Y:S02]  /*3a00*/  @!P0 SYNCS.PHASECHK.TRANS64 P0, [R0+URZ], R3 ;  /* 0x00000003000085a7 */ /* 0x000ea400080010ff */
[----:B--2---:R-:W-:Y:S05]  /*3a10*/  @P0 EXIT ;  /* 0x000000000000094d */ /* 0x004fea0003800000 */
[----:B------:R-:W-:Y:S05]  /*3a20*/  BRA `(.L_x_71) ;  /* 0xfffffffc00ec7947 */ /* 0x000fea000383ffff */
.L_x_23:
[----:B------:R-:W-:-:S04]  /*3a30*/  UISETP.NE.AND UP0, UPT, UR5, URZ, UPT ;  /* 0x000000ff0500728c */ /* 0x000fc8000bf05270 */
[----:B------:R-:W-:-:S09]  /*3a40*/  UISETP.NE.OR UP0, UPT, UR14, 0x1, UP0 ;  /* 0x000000010e00788c */ /* 0x000fd20008705670 */
[----:B------:R-:W-:Y:S05]  /*3a50*/  BRA.U UP0, `(.L_x_72) ;  /* 0x0000000500487547 */ /* 0x000fea000b800000 */
[----:B------:R-:W-:Y:S01]  /*3a60*/  UMOV UR6, 0x400 ;  /* 0x0000040000067882 */ /* 0x000fe20000000000 */
[----:B------:R-:W-:Y:S01]  /*3a70*/  ISETP.GE.U32.AND P2, PT, R0, 0x2, PT ;  /* 0x000000020000780c */ /* 0x000fe20003f46070 */
[----:B------:R-:W-:Y:S01]  /*3a80*/  IMAD.MOV.U32 R12, RZ, RZ, 0x1 ;  /* 0x00000001ff0c7424 */ /* 0x000fe200078e00ff */
[----:B------:R-:W-:Y:S02]  /*3a90*/  CS2R R10, SRZ ;  /* 0x00000000000a7805 */ /* 0x000fe4000001ff00 */
[----:B------:R-:W-:Y:S01]  /*3aa0*/  CS2R R8, SRZ ;  /* 0x0000000000087805 */ /* 0x000fe2000001ff00 */
[----:B------:R-:W-:-:S03]  /*3ab0*/  ULEA UR6, UR5, UR6, 0x18 ;  /* 0x0000000605067291 */ /* 0x000fc6000f8ec0ff */
[----:B------:R-:W-:-:S09]  /*3ac0*/  UMOV UR5, URZ ;  /* 0x000000ff00057c82 */ /* 0x000fd20008000000 */
.L_x_76:
[----:B------:R-:W-:Y:S02]  /*3ad0*/  LEA R2, R8, UR6, 0x3 ;  /* 0x0000000608027c11 */ /* 0x000fe4000f8e18ff */
[----:B------:R-:W-:-:S03]  /*3ae0*/  SHF.L.U32 R5, R9, 0x1f, RZ ;  /* 0x0000001f09057819 */ /* 0x000fc600000006ff */
[----:B------:R-:W-:Y:S01]  /*3af0*/  VIADD R4, R2, 0x240 ;  /* 0x0000024002047836 */ /* 0x000fe20000000000 */
[----:B------:R-:W1:Y:S02]  /*3b00*/  SYNCS.PHASECHK.TRANS64.TRYWAIT P0, [R2+URZ+0x230], R5 ;  /* 0x00023005020075a7 */ /* 0x000e6400080011ff */
[----:B-1----:R-:W-:Y:S05]  /*3b10*/  @!P0 BRA `(.L_x_73) ;  /* 0x0000007c00588947 */ /* 0x002fea0003800000 */
.L_x_198:
[----:B------:R-:W-:Y:S01]  /*3b20*/  ULEA UR4, UR5, UR6, 0x3 ;  /* 0x0000000605047291 */ /* 0x000fe2000f8e18ff */
[----:B------:R-:W-:Y:S02]  /*3b30*/  PRMT R4, RZ, 0x654, R4 ;  /* 0x00000654ff047816 */ /* 0x000fe40000000004 */
[----:B-1----:R-:W-:Y:S01]  /*3b40*/  SHF.L.U32 R5, R12, 0x1f, RZ ;  /* 0x0000001f0c057819 */ /* 0x002fe200000006ff */
[----:B------:R-:W-:Y:S01]  /*3b50*/  UIADD3 UR7, UPT, UPT, UR4, 0x1e0, URZ ;  /* 0x000001e004077890 */ /* 0x000fe2000fffe0ff */
[----:B------:R1:W-:Y:S05]  /*3b60*/  SYNCS.ARRIVE.TRANS64.RED.A1T0 RZ, [R4+URZ], RZ ;  /* 0x000000ff04ff79a7 */ /* 0x0003ea00081004ff */
[----:B------:R-:W-:Y:S01]  /*3b70*/  IMAD.U32 R7, RZ, RZ, UR7 ;  /* 0x00000007ff077e24 */ /* 0x000fe2000f8e00ff */
[----:B------:R-:W2:Y:S04]  /*3b80*/  SYNCS.PHASECHK.TRANS64.TRYWAIT P0, [UR4+0x1f0], R5 ;  /* 0x0001f005ff0075a7 */ /* 0x000ea80008001104 */
[----:B------:R-:W-:Y:S01]  /*3b90*/  PRMT R6, R0, 0x654, R7 ;  /* 0x0000065400067816 */ /* 0x000fe20000000007 */
[----:B-1----:R-:W-:Y:S01]  /*3ba0*/  @!P2 IMAD.MOV.U32 R4, RZ, RZ, 0x10 ;  /* 0x00000010ff04a424 */ /* 0x002fe200078e00ff */
[----:B--2---:R-:W-:Y:S06]  /*3bb0*/  @!P0 BRA `(.L_x_74) ;  /* 0x0000007c00448947 */ /* 0x004fec0003800000 */
.L_x_200:
[----:B------:R-:W-:Y:S01]  /*3bc0*/  ULEA UR8, UR5, UR6, 0x4 ;  /* 0x0000000605087291 */ /* 0x000fe2000f8e20ff */
[----:B------:R-:W-:Y:S01]  /*3bd0*/  SEL R3, R6, R3, !P2 ;  /* 0x0000000306037207 */ /* 0x000fe20005000000 */
[----:B------:R-:W-:Y:S01]  /*3be0*/  UIADD3 UR9, UPT, UPT, UR4, 0x1e0, URZ ;  /* 0x000001e004097890 */ /* 0x000fe2000fffe0ff */
[----:B-1----:R-:W-:Y:S01]  /*3bf0*/  LEA R2, R11, UR6, 0x3 ;  /* 0x000000060b027c11 */ /* 0x002fe2000f8e18ff */
[----:B------:R-:W-:Y:S01]  /*3c00*/  UIADD3 UR8, UPT, UPT, UR8, 0x260, URZ ;  /* 0x0000026008087890 */ /* 0x000fe2000fffe0ff */
[----:B------:R-:W-:Y:S01]  /*3c10*/  SHF.L.U32 R5, R10, 0x1f, RZ ;  /* 0x0000001f0a057819 */ /* 0x000fe200000006ff */
[----:B------:R1:W-:Y:S01]  /*3c20*/  @!P2 SYNCS.ARRIVE.TRANS64.RED RZ, [R3+URZ], R4 ;  /* 0x0000000403ffa9a7 */ /* 0x0003e200080004ff */
[----:B------:R-:W-:Y:S01]  /*3c30*/  UIADD3 UR4, UPT, UPT, UR5, 0x1, URZ ;  /* 0x0000000105047890 */ /* 0x000fe2000fffe0ff */
[----:B------:R-:W-:-:S03]  /*3c40*/  VIADD R8, R8, 0x1 ;  /* 0x0000000108087836 */ /* 0x000fc60000000000 */
[----:B------:R-:W-:Y:S02]  /*3c50*/  UISETP.NE.AND UP0, UPT, UR4, 0x2, UPT ;  /* 0x000000020400788c */ /* 0x000fe4000bf05270 */
[----:B------:R-:W-:Y:S06]  /*3c60*/  UGETNEXTWORKID.BROADCAST [UR8], [UR9] ;  /* 0x00000000080073ca */ /* 0x000fec0008000100 */
[----:B------:R-:W-:Y:S01]  /*3c70*/  USEL UR7, URZ, 0x1, UP0 ;  /* 0x00000001ff077887 */ /* 0x000fe20008000000 */
[----:B------:R-:W-:Y:S01]  /*3c80*/  ISETP.NE.AND P0, PT, R8, 0x2, PT ;  /* 0x000000020800780c */ /* 0x000fe20003f05270 */
[----:B------:R-:W-:Y:S01]  /*3c90*/  USEL UR5, UR4, URZ, UP0 ;  /* 0x000000ff04057287 */ /* 0x000fe20008000000 */
[----:B------:R-:W2:Y:S03]  /*3ca0*/  SYNCS.PHASECHK.TRANS64.TRYWAIT P1, [R2+URZ+0x1e0], R5 ;  /* 0x0001e005020075a7 */ /* 0x000ea600080211ff */
[----:B------:R-:W-:Y:S01]  /*3cb0*/  LOP3.LUT R12, R12, UR7, RZ, 0x3c, !PT ;  /* 0x000000070c0c7c12 */ /* 0x000fe2000f8e3cff */
[----:B-12---:R-:W-:Y:S07]  /*3cc0*/  @!P1 BRA `(.L_x_75) ;  /* 0x0000007c00189947 */ /* 0x006fee0003800000 */
.L_x_201:
[C---:B------:R-:W-:Y:S01]  /*3cd0*/  LEA R4, R11.reuse, UR6, 0x4 ;  /* 0x000000060b047c11 */ /* 0x040fe2000f8e20ff */
[----:B-1----:R-:W-:Y:S01]  /*3ce0*/  VIADD R2, R2, 0x1f0 ;  /* 0x000001f002027836 */ /* 0x002fe20000000000 */
[----:B------:R-:W-:Y:S01]  /*3cf0*/  SEL R8, R8, RZ, P0 ;  /* 0x000000ff08087207 */ /* 0x000fe20000000000 */
[----:B------:R-:W-:-:S03]  /*3d00*/  VIADD R11, R11, 0x1 ;  /* 0x000000010b0b7836 */ /* 0x000fc60000000000 */
[----:B------:R-:W1:Y:S01]  /*3d10*/  LDS.128 R4, [R4+0x260] ;  /* 0x0002600004047984 */ /* 0x000e620000000c00 */
[----:B------:R-:W-:Y:S02]  /*3d20*/  PRMT R2, RZ, 0x654, R2 ;  /* 0x00000654ff027816 */ /* 0x000fe40000000002 */
[C---:B------:R-:W-:Y:S01]  /*3d30*/  ISETP.NE.AND P1, PT, R11.reuse, 0x2, PT ;  /* 0x000000020b00780c */ /* 0x040fe20003f25270 */
[----:B------:R-:W-:Y:S01]  /*3d40*/  @!PT LDS RZ, [RZ] ;  /* 0x00000000fffff984 */ /* 0x000fe20000000800 */
[----:B------:R-:W-:Y:S01]  /*3d50*/  @!PT LDS RZ, [RZ] ;  /* 0x00000000fffff984 */ /* 0x000fe20000000800 */
[----:B------:R-:W-:Y:S01]  /*3d60*/  @!PT LDS RZ, [RZ] ;  /* 0x00000000fffff984 */ /* 0x000fe20000000800 */
[----:B------:R-:W-:Y:S01]  /*3d70*/  @!PT LDS RZ, [RZ] ;  /* 0x00000000fffff984 */ /* 0x000fe20000000800 */
[----:B------:R2:W-:Y:S06]  /*3d80*/  MEMBAR.ALL.CTA ;  /* 0x0000000000007992 */ /* 0x0005ec0000008000 */
[----:B--2---:R-:W2:Y:S01]  /*3d90*/  FENCE.VIEW.ASYNC.S ;  /* 0x00000000000073c6 */ /* 0x004ea20000000000 */
[----:B------:R-:W-:Y:S01]  /*3da0*/  SEL R11, R11, RZ, P1 ;  /* 0x000000ff0b0b7207 */ /* 0x000fe20000800000 */
[----:B--2---:R2:W-:Y:S01]  /*3db0*/  SYNCS.ARRIVE.TRANS64.RED.A1T0 RZ, [R2+URZ], RZ ;  /* 0x000000ff02ff79a7 */ /* 0x0045e200081004ff */
[----:B-1----:R-:W-:-:S02]  /*3dc0*/  LOP3.LUT P3, RZ, R6, 0x1, RZ, 0xc0, !PT ;  /* 0x0000000106ff7812 */ /* 0x002fc4000786c0ff */
[----:B------:R-:W-:-:S04]  /*3dd0*/  SEL R5, RZ, 0x1, P1 ;  /* 0x00000001ff057807 */ /* 0x000fc80000800000 */
[----:B------:R-:W-:Y:S02]  /*3de0*/  LOP3.LUT R10, R10, R5, RZ, 0x3c, !PT ;  /* 0x000000050a0a7212 */ /* 0x000fe400078e3cff */
[----:B--2---:R-:W-:-:S04]  /*3df0*/  SEL R2, RZ, 0x1, P0 ;  /* 0x00000001ff027807 */ /* 0x004fc80000000000 */
[----:B------:R-:W-:Y:S01]  /*3e00*/  LOP3.LUT R9, R9, R2, RZ, 0x3c, !PT ;  /* 0x0000000209097212 */ /* 0x000fe200078e3cff */
[----:B------:R-:W-:Y:S06]  /*3e10*/  @P3 BRA `(.L_x_76) ;  /* 0xfffffffc002c3947 */ /* 0x000fec000383ffff */
[----:B------:R-:W-:Y:S01]  /*3e20*/  ULEA UR4, UR5, UR6, 0x3 ;  /* 0x0000000605047291 */ /* 0x000fe2000f8e18ff */
[----:B------:R-:W-:-:S08]  /*3e30*/  SHF.L.U32 R3, R12, 0x1f, RZ ;  /* 0x0000001f0c037819 */ /* 0x000fd000000006ff */
[----:B------:R-:W1:Y:S02]  /*3e40*/  SYNCS.PHASECHK.TRANS64 P0, [UR4+0x1f0], R3 ;  /* 0x0001f003ff0075a7 */ /* 0x000e640008001004 */
[----:B-1----:R-:W-:Y:S05]  /*3e50*/  @P0 BRA `(.L_x_77) ;  /* 0x0000000000080947 */ /* 0x002fea0003800000 */
[----:B------:R-:W1:Y:S02]  /*3e60*/  SYNCS.PHASECHK.TRANS64.TRYWAIT P0, [UR4+0x1f0], R3 ;  /* 0x0001f003ff0075a7 */ /* 0x000e640008001104 */
[----:B-1----:R-:W-:Y:S05]  /*3e70*/  @!P0 BRA `(.L_x_78) ;  /* 0x0000007800c08947 */ /* 0x002fea0003800000 */
.L_x_77:
[----:B------:R-:W-:-:S04]  /*3e80*/  UIADD3 UR7, UPT, UPT, UR5, 0x1, URZ ;  /* 0x0000000105077890 */ /* 0x000fc8000fffe0ff */
[----:B------:R-:W-:-:S04]  /*3e90*/  UISETP.NE.AND UP0, UPT, UR7, 0x2, UPT ;  /* 0x000000020700788c */ /* 0x000fc8000bf05270 */
[----:B------:R-:W-:Y:S02]  /*3ea0*/  USEL UR8, URZ, 0x1, UP0 ;  /* 0x00000001ff087887 */ /* 0x000fe40008000000 */
[----:B------:R-:W-:-:S04]  /*3eb0*/  USEL UR7, UR7, URZ, UP0 ;  /* 0x000000ff07077287 */ /* 0x000fc80008000000 */
[----:B------:R-:W-:Y:S01]  /*3ec0*/  ULEA UR7, UR7, UR6, 0x3 ;  /* 0x0000000607077291 */ /* 0x000fe2000f8e18ff */
[----:B-1----:R-:W-:-:S04]  /*3ed0*/  LOP3.LUT R3, R12, UR8, RZ, 0x3c, !PT ;  /* 0x000000080c037c12 */ /* 0x002fc8000f8e3cff */
[----:B------:R-:W-:-:S04]  /*3ee0*/  SHF.L.U32 R0, R3, 0x1f, RZ ;  /* 0x0000001f03007819 */ /* 0x000fc800000006ff */
[----:B------:R-:W1:Y:S02]  /*3ef0*/  SYNCS.PHASECHK.TRANS64 P0, [UR7+0x1f0], R0 ;  /* 0x0001f000ff0075a7 */ /* 0x000e640008001007 */
[----:B-1----:R-:W-:Y:S05]  /*3f00*/  @P0 EXIT ;  /* 0x000000000000094d */ /* 0x002fea0003800000 */
[----:B------:R-:W-:Y:S02]  /*3f10*/  SHF.L.U32 R3, R3, 0x1f, RZ ;  /* 0x0000001f03037819 */ /* 0x000fe400000006ff */
[----:B------:R-:W-:-:S07]  /*3f20*/  MOV R0, UR7 ;  /* 0x0000000700007c02 */ /* 0x000fce0008000f00 */
.L_x_79:
[----:B-1----:R1:W2:Y:S02]  /*3f30*/  SYNCS.PHASECHK.TRANS64.TRYWAIT P0, [R0+URZ+0x1f0], R3 ;  /* 0x0001f003000075a7 */ /* 0x0022a400080011ff */
[----:B--2---:R-:W-:Y:S05]  /*3f40*/  @!P0 NANOSLEEP.SYNCS 0x989680 ;  /* 0x009896800000895d */ /* 0x004fea0003900000 */
[----:B------:R-:W2:Y:S02]  /*3f50*/  @!P0 SYNCS.PHASECHK.TRANS64 P0, [R0+URZ+0x1f0], R3 ;  /* 0x0001f003000085a7 */ /* 0x000ea400080010ff */
[----:B--2---:R-:W-:Y:S05]  /*3f60*/  @P0 EXIT ;  /* 0x000000000000094d */ /* 0x004fea0003800000 */
[----:B------:R-:W-:Y:S05]  /*3f70*/  BRA `(.L_x_79) ;  /* 0xfffffffc00ec7947 */ /* 0x000fea000383ffff */
.L_x_72:
[----:B------:R-:W-:Y:S05]  /*3f80*/  BRA.U UP5, `(.L_x_80) ;  /* 0x0000001105607547 */ /* 0x000fea000b800000 */
[----:B------:R-:W-:Y:S01]  /*3f90*/  UMOV UR6, 0x40 ;  /* 0x0000004000067882 */ /* 0x000fe20000000000 */
[----:B------:R-:W-:Y:S01]  /*3fa0*/  NOP ;  /* 0x0000000000007918 */ /* 0x000fe20000000000 */
[----:B------:R-:W-:Y:S01]  /*3fb0*/  ULEA UR6, UR5, UR6, 0x18 ;  /* 0x0000000605067291 */ /* 0x000fe2000f8ec0ff */
[----:B------:R-:W-:Y:S02]  /*3fc0*/  UMOV UR4, 0x400 ;  /* 0x0000040000047882 */ /* 0x000fe40000000000 */
[----:B------:R-:W-:-:S06]  /*3fd0*/  ULEA UR5, UR5, UR4, 0x18 ;  /* 0x0000000405057291 */ /* 0x000fcc000f8ec0ff */
[----:B------:R-:W1:Y:S02]  /*3fe0*/  LDS.U8 R0, [UR6+0x1c] ;  /* 0x00001c06ff007984 */ /* 0x000e640008000000 */
[----:B-1----:R-:W-:-:S13]  /*3ff0*/  ISETP.NE.AND P0, PT, R0, RZ, PT ;  /* 0x000000ff0000720c */ /* 0x002fda0003f05270 */
[----:B------:R-:W-:Y:S05]  /*4000*/  @P0 BRA `(.L_x_81) ;  /* 0x0000000400080947 */ /* 0x000fea0003800000 */
[----:B------:R-:W-:Y:S02]  /*4010*/  UISETP.NE.U32.AND UP1, UPT, UR28, 0x1, UPT ;  /* 0x000000011c00788c */ /* 0x000fe4000bf25070 */
[----:B------:R-:W-:-:S07]  /*4020*/  UIADD3 UR7, UPT, UPT, UR6, 0x8, URZ ;  /* 0x0000000806077890 */ /* 0x000fce000fffe0ff */
[----:B------:R-:W-:Y:S05]  /*4030*/  BRA.U !UP1, `(.L_x_82) ;  /* 0x00000001099c7547 */ /* 0x000fea000b800000 */
[----:B------:R-:W-:Y:S01]  /*4040*/  ELECT P0, URZ, PT ;  /* 0x0000000000ff782f */ /* 0x000fe20003800000 */
[----:B------:R-:W-:-:S12]  /*4050*/  BSSY B0, `(.L_x_82) ;  /* 0x0000025000007945 */ /* 0x000fd80003800000 */
[----:B------:R-:W-:Y:S05]  /*4060*/  @!P0 BRA `(.L_x_83) ;  /* 0x00000000008c8947 */ /* 0x000fea0003800000 */
[----:B------:R-:W-:-:S05]  /*4070*/  UMOV UR4, 0x10 ;  /* 0x0000001000047882 */ /* 0x000fca0000000000 */
[----:B------:R-:W-:Y:S04]  /*4080*/  DEPBAR.LE SB1, 0x36 ;  /* 0x00009d800000791a */ /* 0x000fe80000000000 */
[----:B------:R-:W1:Y:S02]  /*4090*/  UTCATOMSWS.2CTA.FIND_AND_SET.ALIGN UP0, UR4, UR4 ;  /* 0x00000004000475e3 */ /* 0x000e640008200800 */
[----:B-1----:R-:W-:Y:S01]  /*40a0*/  MOV R11, UR4 ;  /* 0x00000004000b7c02 */ /* 0x002fe20008000f00 */
[----:B------:R-:W-:Y:S06]  /*40b0*/  BRA.U UP0, `(.L_x_84) ;  /* 0x0000000100187547 */ /* 0x000fec000b800000 */
.L_x_85:
[----:B------:R-:W-:Y:S05]  /*40c0*/  NANOSLEEP 0x64 ;  /* 0x000000640000795d */ /* 0x000fea0003800000 */
[----:B------:R-:W-:-:S05]  /*40d0*/  UMOV UR4, 0x10 ;  /* 0x0000001000047882 */ /* 0x000fca0000000000 */
[----:B------:R-:W-:Y:S04]  /*40e0*/  DEPBAR.LE SB1, 0x36 ;  /* 0x00009d800000791a */ /* 0x000fe80000000000 */
[----:B------:R-:W1:Y:S02]  /*40f0*/  UTCATOMSWS.2CTA.FIND_AND_SET.ALIGN UP0, UR4, UR4 ;  /* 0x00000004000475e3 */ /* 0x000e640008200800 */
[----:B-1----:R-:W-:Y:S01]  /*4100*/  MOV R11, UR4 ;  /* 0x00000004000b7c02 */ /* 0x002fe20008000f00 */
[----:B------:R-:W-:Y:S05]  /*4110*/  BRA.U !UP0, `(.L_x_85) ;  /* 0xfffffffd08e87547 */ /* 0x000fea000b83ffff */
.L_x_84:
[----:B------:R-:W1:Y:S01]  /*4120*/  LDS R7, [UR6+0x10] ;  /* 0x00001006ff077984 */ /* 0x000e620008000800 */
[----:B------:R-:W-:Y:S01]  /*4130*/  IMAD.U32 R5, RZ, RZ, UR5 ;  /* 0x00000005ff057e24 */ /* 0x000fe2000f8e00ff */
[----:B------:R-:W-:-:S03]  /*4140*/  MOV R4, UR27 ;  /* 0x0000001b00047c02 */ /* 0x000fc60008000f00 */
[----:B------:R-:W-:Y:S01]  /*4150*/  VIADD R5, R5, 0x280 ;  /* 0x0000028005057836 */ /* 0x000fe20000000000 */
[----:B-1----:R-:W-:-:S04]  /*4160*/  SHF.L.U32 R7, R7, 0x1f, RZ ;  /* 0x0000001f07077819 */ /* 0x002fc800000006ff */
[----:B------:R-:W1:Y:S02]  /*4170*/  SYNCS.PHASECHK.TRANS64.TRYWAIT P0, [UR6+0x8], R7 ;  /* 0x00000807ff0075a7 */ /* 0x000e640008001106 */
[----:B-1----:R-:W-:Y:S05]  /*4180*/  @P0 BRA `(.L_x_86) ;  /* 0x0000000000080947 */ /* 0x002fea0003800000 */
[----:B------:R-:W1:Y:S02]  /*4190*/  SYNCS.PHASECHK.TRANS64.TRYWAIT P0, [UR6+0x8], R7 ;  /* 0x00000807ff0075a7 */ /* 0x000e640008001106 */
[----:B-1----:R-:W-:Y:S05]  /*41a0*/  @!P0 BRA `(.L_x_87) ;  /* 0x00000078000c8947 */ /* 0x002fea0003800000 */
.L_x_86:
[----:B-1----:R-:W-:Y:S01]  /*41b0*/  HFMA2 R0, -RZ, RZ, 0, 5.9604644775390625e-08 ;  /* 0x00000001ff007431 */ /* 0x002fe200000001ff */
[----:B------:R-:W-:Y:S01]  /*41c0*/  UPRMT UR4, UR27, 0x654, UR7 ;  /* 0x000006541b047896 */ /* 0x000fe20008000007 */
[----:B------:R-:W-:Y:S01]  /*41d0*/  IMAD.MOV.U32 R8, RZ, RZ, 0xffff ;  /* 0x0000ffffff087424 */ /* 0x000fe200078e00ff */
[----:B------:R-:W-:Y:S01]  /*41e0*/  PRMT R4, R4, 0x654, R5 ;  /* 0x0000065404047816 */ /* 0x000fe20000000005 */
[----:B------:R-:W-:Y:S02]  /*41f0*/  IMAD.MOV.U32 R6, RZ, RZ, 0x4 ;  /* 0x00000004ff067424 */ /* 0x000fe400078e00ff */
[----:B------:R-:W-:Y:S01]  /*4200*/  IMAD.SHL.U32 R9, R11, 0x20, RZ ;  /* 0x000000200b097824 */ /* 0x000fe200078e00ff */
[----:B------:R-:W-:Y:S02]  /*4210*/  MOV R5, UR4 ;  /* 0x0000000400057c02 */ /* 0x000fe40008000f00 */
[-C--:B------:R-:W-:Y:S01]  /*4220*/  SHF.L.U32 R8, R8, R11.reuse, RZ ;  /* 0x0000000b08087219 */ /* 0x080fe200000006ff */
[----:B------:R1:W-:Y:S01]  /*4230*/  SYNCS.ARRIVE.TRANS64.RED RZ, [UR4], R6 ;  /* 0x00000006ffff79a7 */ /* 0x0003e20008000404 */
[----:B------:R-:W-:Y:S01]  /*4240*/  SHF.L.U32 R7, R0, R11, RZ ;  /* 0x0000000b00077219 */ /* 0x000fe200000006ff */
[----:B------:R1:W-:Y:S04]  /*4250*/  STS [UR5+0x280], R9 ;  /* 0x00028009ff007988 */ /* 0x0003e80008000805 */
[----:B------:R1:W-:Y:S04]  /*4260*/  STAS [R4.64], R11 ;  /* 0x0000000b04007dbd */ /* 0x0003e8000c0008ff */
[----:B------:R1:W-:Y:S04]  /*4270*/  ATOMS.OR RZ, [UR6+0x14], R8 ;  /* 0x00001408ffff798c */ /* 0x0003e8000b000006 */
[----:B------:R1:W-:Y:S04]  /*4280*/  ATOMS.OR RZ, [UR6+0x18], R7 ;  /* 0x00001807ffff798c */ /* 0x0003e8000b000006 */
[----:B------:R1:W-:Y:S02]  /*4290*/  ATOMS.XOR RZ, [UR6+0x10], R0 ;  /* 0x00001000ffff798c */ /* 0x0003e4000b800006 */
.L_x_83:
[----:B------:R-:W-:Y:S05]  /*42a0*/  BSYNC B0 ;  /* 0x0000000000007941 */ /* 0x000fea0003800000 */
.L_x_82:
[----:B------:R-:W-:Y:S05]  /*42b0*/  BRA.U UP1, `(.L_x_88) ;  /* 0x00000001016c7547 */ /* 0x000fea000b800000 */
[----:B------:R-:W-:-:S03]  /*42c0*/  UMOV UR4, 0xffffffff ;  /* 0xffffffff00047882 */ /* 0x000fc60000000000 */
[----:B------:R-:W-:Y:S05]  /*42d0*/  BRA.DIV UR4, `(.L_x_89) ;  /* 0x0000007604d87947 */ /* 0x000fea000b800000 */
[----:B------:R-:W-:-:S13]  /*42e0*/  ELECT P0, URZ, PT ;  /* 0x0000000000ff782f */ /* 0x000fda0003800000 */
.L_x_205:
[----:B------:R-:W-:Y:S05]  /*42f0*/  @!P0 BRA `(.L_x_88) ;  /* 0x00000000005c8947 */ /* 0x000fea0003800000 */
[----:B-1----:R-:W1:Y:S02]  /*4300*/  LDS R5, [UR6+0x10] ;  /* 0x00001006ff057984 */ /* 0x002e640008000800 */
[----:B-1----:R-:W-:-:S04]  /*4310*/  SHF.L.U32 R5, R5, 0x1f, RZ ;  /* 0x0000001f05057819 */ /* 0x002fc800000006ff */
[----:B------:R-:W1:Y:S02]  /*4320*/  SYNCS.PHASECHK.TRANS64.TRYWAIT P0, [UR6+0x8], R5 ;  /* 0x00000805ff0075a7 */ /* 0x000e640008001106 */
[----:B-1----:R-:W-:Y:S05]  /*4330*/  @P0 BRA `(.L_x_90) ;  /* 0x0000000000080947 */ /* 0x002fea0003800000 */
[----:B------:R-:W1:Y:S02]  /*4340*/  SYNCS.PHASECHK.TRANS64.TRYWAIT P0, [UR6+0x8], R5 ;  /* 0x00000805ff0075a7 */ /* 0x000e640008001106 */
[----:B-1----:R-:W-:Y:S05]  /*4350*/  @!P0 BRA `(.L_x_91) ;  /* 0x0000007400dc8947 */ /* 0x002fea0003800000 */
.L_x_90:
[----:B------:R-:W2:Y:S01]  /*4360*/  LDS R7, [UR5+0x280] ;  /* 0x00028005ff077984 */ /* 0x000ea20008000800 */
[----:B-1----:R-:W-:Y:S02]  /*4370*/  HFMA2 R0, -RZ, RZ, 0, 5.9604644775390625e-08 ;  /* 0x00000001ff007431 */ /* 0x002fe400000001ff */
[----:B------:R-:W-:Y:S01]  /*4380*/  IMAD.MOV.U32 R4, RZ, RZ, 0xffff ;  /* 0x0000ffffff047424 */ /* 0x000fe200078e00ff */
[----:B------:R-:W-:Y:S01]  /*4390*/  UPRMT UR4, UR27, 0x654, UR7 ;  /* 0x000006541b047896 */ /* 0x000fe20008000007 */
[----:B--2---:R-:W-:-:S03]  /*43a0*/  IMAD.SHL.U32 R5, R7, 0x20, RZ ;  /* 0x0000002007057824 */ /* 0x004fc600078e00ff */
[-C--:B------:R-:W-:Y:S02]  /*43b0*/  SHF.L.U32 R4, R4, R7.reuse, RZ ;  /* 0x0000000704047219 */ /* 0x080fe400000006ff */
[----:B------:R-:W-:Y:S01]  /*43c0*/  SHF.L.U32 R7, R0, R7, RZ ;  /* 0x0000000700077219 */ /* 0x000fe200000006ff */
[----:B------:R2:W-:Y:S04]  /*43d0*/  STS [UR5+0x280], R5 ;  /* 0x00028005ff007988 */ /* 0x0005e80008000805 */
[----:B------:R2:W-:Y:S04]  /*43e0*/  ATOMS.OR RZ, [UR6+0x14], R4 ;  /* 0x00001404ffff798c */ /* 0x0005e8000b000006 */
[----:B------:R2:W-:Y:S01]  /*43f0*/  ATOMS.OR RZ, [UR6+0x18], R7 ;  /* 0x00001807ffff798c */ /* 0x0005e2000b000006 */
[----:B------:R-:W-:Y:S03]  /*4400*/  SYNCS.ARRIVE.TRANS64.RED.A1T0 RZ, [UR4], RZ ;  /* 0x000000ffffff79a7 */ /* 0x000fe60008100404 */
[----:B------:R2:W-:Y:S01]  /*4410*/  ATOMS.XOR RZ, [UR6+0x10], R0 ;  /* 0x00001000ffff798c */ /* 0x0005e2000b800006 */
[----:B------:R-:W-:Y:S05]  /*4420*/  BRA `(.L_x_88) ;  /* 0x0000000000107947 */ /* 0x000fea0003800000 */
.L_x_81:
[----:B------:R-:W-:Y:S02]  /*4430*/  MOV R0, 0xffffffff ;  /* 0xffffffff00007802 */ /* 0x000fe40000000f00 */
[----:B------:R-:W-:-:S03]  /*4440*/  MOV R4, 0x4470 ;  /* 0x0000447000047802 */ /* 0x000fc60000000f00 */
[----:B------:R1:W-:Y:S04]  /*4450*/  STS [UR5+0x280], R0 ;  /* 0x00028000ff007988 */ /* 0x0003e80008000805 */
[----:B-1---5:R-:W-:Y:S05]  /*4460*/  CALL.REL.NOINC `($__internal_1_$__cuda_sm10x_tcgen05_guardrail_trap_phase_invalid_during_alloc) ;  /* 0x0000007800d07944 */ /* 0x022fea0003c00000 */
.L_x_88:
[----:B------:R-:W-:Y:S05]  /*4470*/  WARPSYNC.ALL ;  /* 0x0000000000007948 */ /* 0x000fea0003800000 */
[----:B------:R-:W3:Y:S01]  /*4480*/  S2UR UR4, SR_CgaCtaId ;  /* 0x00000000000479c3 */ /* 0x000ee20000008800 */
[----:B------:R-:W-:Y:S01]  /*4490*/  UMOV UR14, 0x400 ;  /* 0x00000400000e7882 */ /* 0x000fe20000000000 */
[----:B------:R-:W-:-:S06]  /*44a0*/  NOP ;  /* 0x0000000000007918 */ /* 0x000fcc0000000000 */
[----:B------:R-:W-:Y:S06]  /*44b0*/  BAR.ARV 0x6, 0xa0 ;  /* 0x0182800000007b1d */ /* 0x000fec0000002000 */
[----:B------:R-:W4:Y:S01]  /*44c0*/  LDCU UR6, c[0x0][0x38c] ;  /* 0x00007180ff0677ac */ /* 0x000f220008000800 */
[----:B------:R-:W-:Y:S01]  /*44d0*/  LOP3.LUT R3, R3, 0xffff, RZ, 0xc0, !PT ;  /* 0x0000ffff03037812 */ /* 0x000fe200078ec0ff */
[----:B------:R-:W-:Y:S01]  /*44e0*/  IMAD.MOV.U32 R10, RZ, RZ, 0x1 ;  /* 0x00000001ff0a7424 */ /* 0x000fe200078e00ff */
[----:B------:R-:W-:Y:S02]  /*44f0*/  LOP3.LUT R2, R2, 0xffff, RZ, 0xc0, !PT ;  /* 0x0000ffff02027812 */ /* 0x000fe400078ec0ff */
[----:B-1----:R-:W-:-:S02]  /*4500*/  CS2R R8, SRZ ;  /* 0x0000000000087805 */ /* 0x002fc4000001ff00 */
[----:B------:R-:W-:Y:S01]  /*4510*/  R2UR UR17, R3 ;  /* 0x00000000031172ca */ /* 0x000fe200000e0000 */
[----:B------:R-:W-:Y:S01]  /*4520*/  UMOV UR20, URZ ;  /* 0x000000ff00147c82 */ /* 0x000fe20008000000 */
[----:B------:R-:W-:Y:S01]  /*4530*/  R2UR UR25, R2 ;  /* 0x00000000021972ca */ /* 0x000fe200000e0000 */
[----:B------:R-:W-:Y:S01]  /*4540*/  IMAD.MOV.U32 R2, RZ, RZ, RZ ;  /* 0x000000ffff027224 */ /* 0x000fe200078e00ff */
[----:B------:R-:W-:Y:S01]  /*4550*/  UMOV UR12, URZ ;  /* 0x000000ff000c7c82 */ /* 0x000fe20008000000 */
[----:B---3--:R-:W-:Y:S02]  /*4560*/  ULEA UR14, UR4, UR14, 0x18 ;  /* 0x0000000e040e7291 */ /* 0x008fe4000f8ec0ff */
[----:B------:R-:W-:Y:S02]  /*4570*/  UISETP.NE.AND UP3, UPT, UR28, URZ, UPT ;  /* 0x000000ff1c00728c */ /* 0x000fe4000bf65270 */
[----:B------:R-:W-:Y:S02]  /*4580*/  UIADD3 UR5, UPT, UPT, UR14, 0xa400, URZ ;  /* 0x0000a4000e057890 */ /* 0x000fe4000fffe0ff */
[----:B------:R-:W-:-:S02]  /*4590*/  UIADD3 UR4, UPT, UPT, UR14, 0x26400, URZ ;  /* 0x000264000e047890 */ /* 0x000fc4000fffe0ff */
[----:B----4-:R-:W-:Y:S01]  /*45a0*/  UIADD3 UR6, UPT, UPT, UR6, 0x1f, URZ ;  /* 0x0000001f06067890 */ /* 0x010fe2000fffe0ff */
[----:B--2---:R-:W1:Y:S01]  /*45b0*/  LDS R0, [UR14+0x280] ;  /* 0x0002800eff007984 */ /* 0x004e620008000800 */
[----:B------:R-:W-:Y:S02]  /*45c0*/  USHF.R.U32.HI UR5, URZ, 0x4, UR5 ;  /* 0x00000004ff057899 */ /* 0x000fe40008011605 */
[----:B------:R-:W-:Y:S02]  /*45d0*/  USHF.R.S32.HI UR21, URZ, 0x1f, UR6 ;  /* 0x0000001fff157899 */ /* 0x000fe40008011406 */
[----:B------:R-:W-:Y:S02]  /*45e0*/  USHF.R.U32.HI UR4, URZ, 0x4, UR4 ;  /* 0x00000004ff047899 */ /* 0x000fe40008011604 */
[----:B------:R-:W-:Y:S02]  /*45f0*/  ULEA.HI UR21, UR21, UR6, URZ, 0x5 ;  /* 0x0000000615157291 */ /* 0x000fe4000f8f28ff */
[----:B------:R-:W-:-:S02]  /*4600*/  ULOP3.LUT UR5, UR5, 0x3fff, URZ, 0xc0, !UPT ;  /* 0x00003fff05057892 */ /* 0x000fc4000f8ec0ff */
[----:B------:R-:W-:Y:S02]  /*4610*/  USHF.R.S32.HI UR21, URZ, 0x5, UR21 ;  /* 0x00000005ff157899 */ /* 0x000fe40008011415 */
[----:B------:R-:W-:Y:S02]  /*4620*/  ULOP3.LUT UR4, UR4, 0x3fff, URZ, 0xc0, !UPT ;  /* 0x00003fff04047892 */ /* 0x000fe4000f8ec0ff */
[----:B------:R-:W-:Y:S02]  /*4630*/  UISETP.LT.AND UP0, UPT, UR21, 0x1, UPT ;  /* 0x000000011500788c */ /* 0x000fe4000bf01270 */
[----:B------:R-:W-:Y:S02]  /*4640*/  ULOP3.LUT UR18, UR5, 0x10000, URZ, 0xfc, !UPT ;  /* 0x0001000005127892 */ /* 0x000fe4000f8efcff */
[----:B------:R-:W-:Y:S02]  /*4650*/  ULOP3.LUT UR4, UR4, 0x10000, URZ, 0xfc, !UPT ;  /* 0x0001000004047892 */ /* 0x000fe4000f8efcff */
[----:B------:R-:W-:Y:S01]  /*4660*/  USEL UR24, UR21, 0x1, !UP0 ;  /* 0x0000000115187887 */ /* 0x000fe2000c000000 */
[----:B------:R-:W-:Y:S01]  /*4670*/  UMOV UR11, URZ ;  /* 0x000000ff000b7c82 */ /* 0x000fe20008000000 */
[----:B------:R-:W-:Y:S01]  /*4680*/  UMOV UR22, 0x0 ;  /* 0x0000000000167882 */ /* 0x000fe20000000000 */
[----:B------:R-:W-:Y:S01]  /*4690*/  UMOV UR23, 0x102804a0 ;  /* 0x102804a000177882 */ /* 0x000fe20000000000 */
[----:B-1----:R-:W-:-:S15]  /*46a0*/  R2UR UR26, R0 ;  /* 0x00000000001a72ca */ /* 0x002fde00000e0000 */
.L_x_99:
[C---:B------:R-:W-:Y:S02]  /*46b0*/  LEA R0, R2.reuse, UR14, 0x3 ;  /* 0x0000000e02007c11 */ /* 0x040fe4000f8e18ff */
[----:B------:R-:W-:Y:S02]  /*46c0*/  SHF.L.U32 R3, R9, 0x1f, RZ ;  /* 0x0000001f09037819 */ /* 0x000fe400000006ff */
[----:B------:R-:W-:Y:S02]  /*46d0*/  LEA R4, R2, UR14, 0x4 ;  /* 0x0000000e02047c11 */ /* 0x000fe4000f8e20ff */
[----:B------:R-:W1:Y:S02]  /*46e0*/  SYNCS.PHASECHK.TRANS64.TRYWAIT P0, [R0+URZ+0x1e0], R3 ;  /* 0x0001e003000075a7 */ /* 0x000e6400080011ff */
[----:B-1----:R-:W-:Y:S05]  /*46f0*/  @!P0 BRA `(.L_x_92) ;  /* 0x00000074000c8947 */ /* 0x002fea0003800000 */
.L_x_206:
[----:B------:R-:W2:Y:S01]  /*4700*/  LDS.128 R4, [R4+0x260] ;  /* 0x0002600004047984 */ /* 0x000ea20000000c00 */
[----:B-1----:R-:W-:Y:S01]  /*4710*/  VIADD R0, R0, 0x1f0 ;  /* 0x000001f000007836 */ /* 0x002fe20000000000 */
[----:B------:R-:W-:Y:S01]  /*4720*/  IADD3 R2, PT, PT, R2, 0x1, RZ ;  /* 0x0000000102027810 */ /* 0x000fe20007ffe0ff */
[----:B------:R-:W-:Y:S01]  /*4730*/  @!PT LDS RZ, [RZ] ;  /* 0x00000000fffff984 */ /* 0x000fe20000000800 */
[----:B------:R-:W-:Y:S01]  /*4740*/  @!PT LDS RZ, [RZ] ;  /* 0x00000000fffff984 */ /* 0x000fe20000000800 */
[----:B------:R-:W-:Y:S01]  /*4750*/  @!PT LDS RZ, [RZ] ;  /* 0x00000000fffff984 */ /* 0x000fe20000000800 */
[----:B------:R-:W-:Y:S01]  /*4760*/  @!PT LDS RZ, [RZ] ;  /* 0x00000000fffff984 */ /* 0x000fe20000000800 */
[----:B------:R1:W-:Y:S06]  /*4770*/  MEMBAR.ALL.CTA ;  /* 0x0000000000007992 */ /* 0x0003ec0000008000 */
[----:B-1----:R-:W1:Y:S01]  /*4780*/  FENCE.VIEW.ASYNC.S ;  /* 0x00000000000073c6 */ /* 0x002e620000000000 */
[----:B------:R-:W-:-:S04]  /*4790*/  PRMT R0, RZ, 0x654, R0 ;  /* 0x00000654ff007816 */ /* 0x000fc80000000000 */
[----:B-1----:R1:W-:Y:S01]  /*47a0*/  SYNCS.ARRIVE.TRANS64.RED.A1T0 RZ, [R0+URZ], RZ ;  /* 0x000000ff00ff79a7 */ /* 0x0023e200081004ff */
[----:B------:R-:W-:Y:S05]  /*47b0*/  BRA.U UP3, `(.L_x_93) ;  /* 0x0000000103cc7547 */ /* 0x000fea000b800000 */
[----:B------:R-:W3:Y:S01]  /*47c0*/  LDCU UR5, c[0x0][0x38c] ;  /* 0x00007180ff0577ac */ /* 0x000ee20008000800 */
[----:B------:R-:W-:Y:S02]  /*47d0*/  PLOP3.LUT P1, PT, PT, PT, PT, 0x80, 0x8 ;  /* 0x000000000008781c */ /* 0x000fe40003f2f070 */
[----:B------:R-:W-:Y:S01]  /*47e0*/  SHF.L.U32 R3, R10, 0x1f, RZ ;  /* 0x0000001f0a037819 */ /* 0x000fe200000006ff */
[----:B------:R-:W-:Y:S02]  /*47f0*/  ULEA UR19, UR20, UR14, 0x3 ;  /* 0x0000000e14137291 */ /* 0x000fe4000f8e18ff */
[----:B---3--:R-:W-:-:S06]  /*4800*/  UISETP.GE.AND UP0, UPT, UR5, 0x1, UPT ;  /* 0x000000010500788c */ /* 0x008fcc000bf06270 */
[----:B------:R-:W-:-:S05]  /*4810*/  PLOP3.LUT P0, PT, PT, PT, UP0, 0x80, 0x8 ;  /* 0x000000000008781c */ /* 0x000fca0003f0f008 */
[----:B------:R-:W-:-:S08]  /*4820*/  @UP0 ULEA UR5, UR12, UR14, 0x3 ;  /* 0x0000000e0c050291 */ /* 0x000fd0000f8e18ff */
[----:B-1----:R-:W-:-:S04]  /*4830*/  @P0 SHF.L.U32 R0, R8, 0x1f, RZ ;  /* 0x0000001f08000819 */ /* 0x002fc800000006ff */
[----:B------:R1:W3:Y:S01]  /*4840*/  @P0 SYNCS.PHASECHK.TRANS64.TRYWAIT P1, [UR5], R0 ;  /* 0x00000000ff0005a7 */ /* 0x0002e20008021105 */
[----:B------:R-:W4:Y:S02]  /*4850*/  SYNCS.PHASECHK.TRANS64.TRYWAIT P0, [UR19+0x218], R3 ;  /* 0x00021803ff0075a7 */ /* 0x000f240008001113 */
[----:B-1-34-:R-:W-:Y:S05]  /*4860*/  @!P0 BRA `(.L_x_94) ;  /* 0x0000007000c48947 */ /* 0x01afea0003800000 */
.L_x_208:
[----:B------:R-:W-:Y:S01]  /*4870*/  UMOV UR15, UR11 ;  /* 0x0000000b000f7c82 */ /* 0x000fe20008000000 */
[----:B------:R-:W-:Y:S05]  /*4880*/  BRA.U !UP0, `(.L_x_95) ;  /* 0x0000000108887547 */ /* 0x000fea000b800000 */
[----:B------:R-:W-:Y:S02]  /*4890*/  UIADD3 UR15, UPT, UPT, UR24, UR11, URZ ;  /* 0x0000000b180f7290 */ /* 0x000fe4000fffe0ff */
[----:B------:R-:W-:Y:S02]  /*48a0*/  UIMAD UR16, UR20, 0xa0, UR26 ;  /* 0x000000a0141078a4 */ /* 0x000fe4000f8e021a */
[----:B------:R-:W-:Y:S01]  /*48b0*/  UPLOP3.LUT UP2, UPT, UPT, UPT, UPT, 0x40, 0x4 ;  /* 0x000000000004789c */ /* 0x000fe20003f4e870 */
[----:B------:R-:W-:Y:S01]  /*48c0*/  UMOV UR13, UR21 ;  /* 0x00000015000d7c82 */ /* 0x000fe20008000000 */
[----:B------:R-:W-:-:S09]  /*48d0*/  UMOV UR5, UR12 ;  /* 0x0000000c00057c82 */ /* 0x000fd20008000000 */
.L_x_98:
[----:B---3--:R-:W-:Y:S01]  /*48e0*/  ULEA UR7, UR5, UR14, 0x3 ;  /* 0x0000000e05077291 */ /* 0x008fe2000f8e18ff */
[----:B----4-:R-:W-:Y:S11]  /*48f0*/  @P1 BRA `(.L_x_96) ;  /* 0x00000000000c1947 */ /* 0x010ff60003800000 */
[----:B-1----:R-:W-:Y:S04]  /*4900*/  SHF.L.U32 R3, R8, 0x1f, RZ ;  /* 0x0000001f08037819 */ /* 0x002fe800000006ff */
[----:B------:R-:W1:Y:S02]  /*4910*/  SYNCS.PHASECHK.TRANS64.TRYWAIT P0, [UR7], R3 ;  /* 0x00000003ff0075a7 */ /* 0x000e640008001107 */
[----:B-1----:R-:W-:Y:S05]  /*4920*/  @!P0 BRA `(.L_x_97) ;  /* 0x0000007000ac8947 */ /* 0x002fea0003800000 */
.L_x_96:
[----:B------:R-:W-:Y:S01]  /*4930*/  UISETP.NE.AND UP0, UPT, UR13, 0x1, UPT ;  /* 0x000000010d00788c */ /* 0x000fe2000bf05270 */
[----:B------:R-:W-:Y:S01]  /*4940*/  PLOP3.LUT P1, PT, PT, PT, PT, 0x80, 0x8 ;  /* 0x000000000008781c */ /* 0x000fe20003f2f070 */
[----:B------:R-:W-:Y:S02]  /*4950*/  UIADD3 UR6, UPT, UPT, UR5, 0x1, URZ ;  /* 0x0000000105067890 */ /* 0x000fe4000fffe0ff */
[----:B------:R-:W-:Y:S02]  /*4960*/  UIADD3 UR11, UPT, UPT, UR11, 0x1, URZ ;  /* 0x000000010b0b7890 */ /* 0x000fe4000fffe0ff */
[----:B------:R-:W-:Y:S01]  /*4970*/  UISETP.NE.AND UP1, UPT, UR6, 0x1c, UPT ;  /* 0x0000001c0600788c */ /* 0x000fe2000bf25270 */
[----:B------:R-:W-:Y:S01]  /*4980*/  PLOP3.LUT P0, PT, PT, PT, UP0, 0x80, 0x8 ;  /* 0x000000000008781c */ /* 0x000fe20003f0f008 */
[----:B------:R-:W-:Y:S02]  /*4990*/  UIADD3 UR13, UPT, UPT, UR13, -0x1, URZ ;  /* 0xffffffff0d0d7890 */ /* 0x000fe4000fffe0ff */
[----:B------:R-:W-:Y:S02]  /*49a0*/  USEL UR8, URZ, 0x1, UP1 ;  /* 0x00000001ff087887 */ /* 0x000fe40008800000 */
[----:B------:R-:W-:Y:S02]  /*49b0*/  USEL UR12, UR6, URZ, UP1 ;  /* 0x000000ff060c7287 */ /* 0x000fe40008800000 */
[----:B------:R-:W-:Y:S02]  /*49c0*/  UIMAD UR6, UR5, 0xa0, UR4 ;  /* 0x000000a0050678a4 */ /* 0x000fe4000f8e0204 */
[----:B------:R-:W-:Y:S01]  /*49d0*/  @UP0 ULEA UR10, UR12, UR14, 0x3 ;  /* 0x0000000e0c0a0291 */ /* 0x000fe2000f8e18ff */
[----:B------:R-:W-:Y:S01]  /*49e0*/  LOP3.LUT R8, R8, UR8, RZ, 0x3c, !PT ;  /* 0x0000000808087c12 */ /* 0x000fe2000f8e3cff */
[----:B------:R-:W-:Y:S01]  /*49f0*/  ULEA UR8, UR5, UR18, 0x8 ;  /* 0x0000001205087291 */ /* 0x000fe2000f8e40ff */
[----:B------:R-:W-:Y:S02]  /*4a00*/  UMOV UR9, 0xc0004010 ;  /* 0xc000401000097882 */ /* 0x000fe40000000000 */
[----:B-1----:R-:W-:Y:S01]  /*4a10*/  @P0 SHF.L.U32 R0, R8, 0x1f, RZ ;  /* 0x0000001f08000819 */ /* 0x002fe200000006ff */
[----:B------:R-:W-:Y:S01]  /*4a20*/  UISETP.NE.AND UP0, UPT, UR11, UR15, UPT ;  /* 0x0000000f0b00728c */ /* 0x000fe2000bf05270 */
[----:B------:R-:W-:Y:S02]  /*4a30*/  UMOV UR5, UR12 ;  /* 0x0000000c00057c82 */ /* 0x000fe40008000000 */
[----:B------:R3:W4:Y:S01]  /*4a40*/  @P0 SYNCS.PHASECHK.TRANS64.TRYWAIT P1, [UR10], R0 ;  /* 0x00000000ff0005a7 */ /* 0x000722000802110a */
[----:B------:R-:W-:Y:S03]  /*4a50*/  UIADD3 UR10, UPT, UPT, UR7, 0xe0, URZ ;  /* 0x000000e0070a7890 */ /* 0x000fe6000fffe0ff */
[----:B------:R-:W-:Y:S02]  /*4a60*/  UMOV UR7, 0xc0004010 ;  /* 0xc000401000077882 */ /* 0x000fe40000000000 */
[----:B------:R3:W-:Y:S01]  /*4a70*/  UTCIMMA.2CTA gdesc[UR8], gdesc[UR6], tmem[UR16], tmem[UR22], idesc[UR23], UP2 ;  /* 0x00ff1606080075ea */ /* 0x0007e20009200110 */
[----:B------:R-:W-:Y:S03]  /*4a80*/  UPLOP3.LUT UP2, UPT, UPT, UPT, UPT, 0x80, 0x8 ;  /* 0x000000000008789c */ /* 0x000fe60003f4f070 */
[----:B------:R3:W-:Y:S01]  /*4a90*/  UTCBAR.2CTA.MULTICAST [UR10], URZ, UR17 ;  /* 0x000000ff0a0073e9 */ /* 0x0007e20008200811 */
[----:B------:R-:W-:Y:S07]  /*4aa0*/  BRA.U UP0, `(.L_x_98) ;  /* 0xfffffffd008c7547 */ /* 0x000fee000b83ffff */
.L_x_95:
[----:B------:R-:W-:Y:S01]  /*4ab0*/  UIADD3 UR5, UPT, UPT, UR19, 0x200, URZ ;  /* 0x0000020013057890 */ /* 0x000fe2000fffe0ff */
[----:B------:R-:W-:-:S08]  /*4ac0*/  UMOV UR11, UR15 ;  /* 0x0000000f000b7c82 */ /* 0x000fd00008000000 */
[----:B------:R1:W-:Y:S01]  /*4ad0*/  UTCBAR.2CTA.MULTICAST [UR5], URZ, UR25 ;  /* 0x000000ff050073e9 */ /* 0x0003e20008200819 */
[----:B------:R-:W-:Y:S02]  /*4ae0*/  NOP ;  /* 0x0000000000007918 */ /* 0x000fe40000000000 */
.L_x_93:
[----:B-1----:R-:W-:Y:S01]  /*4af0*/  UIADD3 UR5, UPT, UPT, UR20, 0x1, URZ ;  /* 0x0000000114057890 */ /* 0x002fe2000fffe0ff */
[----:B--2---:R-:W-:Y:S02]  /*4b00*/  LOP3.LUT P0, RZ, R6, 0x1, RZ, 0xc0, !PT ;  /* 0x0000000106ff7812 */ /* 0x004fe4000780c0ff */
[----:B----4-:R-:W-:Y:S01]  /*4b10*/  ISETP.NE.AND P1, PT, R2, 0x2, PT ;  /* 0x000000020200780c */ /* 0x010fe20003f25270 */
[----:B------:R-:W-:-:S03]  /*4b20*/  UISETP.NE.AND UP0, UPT, UR5, 0x3, UPT ;  /* 0x000000030500788c */ /* 0x000fc6000bf05270 */
[----:B---3--:R-:W-:Y:S01]  /*4b30*/  SEL R0, RZ, 0x1, P1 ;  /* 0x00000001ff007807 */ /* 0x008fe20000800000 */
[----:B------:R-:W-:Y:S01]  /*4b40*/  USEL UR6, URZ, 0x1, UP0 ;  /* 0x00000001ff067887 */ /* 0x000fe20008000000 */
[----:B------:R-:W-:Y:S01]  /*4b50*/  SEL R2, R2, RZ, P1 ;  /* 0x000000ff02027207 */ /* 0x000fe20000800000 */
[----:B------:R-:W-:Y:S01]  /*4b60*/  USEL UR20, UR5, URZ, UP0 ;  /* 0x000000ff05147287 */ /* 0x000fe20008000000 */
[----:B------:R-:W-:-:S03]  /*4b70*/  LOP3.LUT R9, R9, R0, RZ, 0x3c, !PT ;  /* 0x0000000009097212 */ /* 0x000fc600078e3cff */
[----:B------:R-:W-:Y:S01]  /*4b80*/  LOP3.LUT R10, R10, UR6, RZ, 0x3c, !PT ;  /* 0x000000060a0a7c12 */ /* 0x000fe2000f8e3cff */
[----:B------:R-:W-:Y:S07]  /*4b90*/  @P0 BRA `(.L_x_99) ;  /* 0xfffffff800c40947 */ /* 0x000fee000383ffff */
[----:B------:R-:W1:Y:S01]  /*4ba0*/  S2UR UR8, SR_CgaCtaId ;  /* 0x00000000000879c3 */ /* 0x000e620000008800 */
[----:B------:R-:W-:Y:S01]  /*4bb0*/  ELECT P0, URZ, PT ;  /* 0x0000000000ff782f */ /* 0x000fe20003800000 */
[----:B------:R-:W-:Y:S01]  /*4bc0*/  HFMA2 R0, -RZ, RZ, 0, 5.9604644775390625e-08 ;  /* 0x00000001ff007431 */ /* 0x000fe200000001ff */
[----:B------:R-:W-:-:S05]  /*4bd0*/  UMOV UR4, 0x40 ;  /* 0x0000004000047882 */ /* 0x000fca0000000000 */
[----:B------:R-:W-:Y:S01]  /*4be0*/  UVIRTCOUNT.DEALLOC.SMPOOL 0x80 ;  /* 0x000000800000784c */ /* 0x000fe20000000000 */
[----:B------:R-:W-:Y:S02]  /*4bf0*/  UISETP.NE.AND UP1, UPT, UR28, URZ, UPT ;  /* 0x000000ff1c00728c */ /* 0x000fe4000bf25270 */
[----:B-1----:R-:W-:-:S09]  /*4c00*/  ULEA UR8, UR8, UR4, 0x18 ;  /* 0x0000000408087291 */ /* 0x002fd2000f8ec0ff */
[----:B------:R1:W-:Y:S01]  /*4c10*/  @P0 STS.U8 [UR8+0x1c], R0 ;  /* 0x00001c00ff000988 */ /* 0x0003e20008000008 */
[----:B------:R-:W-:Y:S05]  /*4c20*/  BRA.U UP1, `(.L_x_100) ;  /* 0x00000001017c7547 */ /* 0x000fea000b800000 */
[----:B------:R-:W-:Y:S01]  /*4c30*/  UIADD3 UR6, UPT, UPT, UR14, 0x218, URZ ;  /* 0x000002180e067890 */ /* 0x000fe2000fffe0ff */
[----:B------:R-:W-:-:S03]  /*4c40*/  SHF.L.U32 R3, R10, 0x1f, RZ ;  /* 0x0000001f0a037819 */ /* 0x000fc600000006ff */
[----:B------:R-:W-:-:S09]  /*4c50*/  ULEA UR4, UR20, UR6, 0x3 ;  /* 0x0000000614047291 */ /* 0x000fd2000f8e18ff */
[----:B------:R-:W2:Y:S02]  /*4c60*/  SYNCS.PHASECHK.TRANS64.TRYWAIT P0, [UR4], R3 ;  /* 0x00000003ff0075a7 */ /* 0x000ea40008001104 */
[----:B--2---:R-:W-:Y:S05]  /*4c70*/  @!P0 BRA `(.L_x_101) ;  /* 0x0000006c00f08947 */ /* 0x004fea0003800000 */
.L_x_211:
        /* <DEDUP_REMOVED lines=9> */
.L_x_213:
[----:B------:R-:W-:-:S04]  /*4d10*/  UIADD3 UR4, UPT, UPT, UR4, 0x1, URZ ;  /* 0x0000000104047890 */ /* 0x000fc8000fffe0ff */
[----:B------:R-:W-:-:S04]  /*4d20*/  UISETP.NE.AND UP0, UPT, UR4, 0x3, UPT ;  /* 0x000000030400788c */ /* 0x000fc8000bf05270 */
[----:B------:R-:W-:Y:S02]  /*4d30*/  USEL UR5, URZ, 0x1, UP0 ;  /* 0x00000001ff057887 */ /* 0x000fe40008000000 */
[----:B------:R-:W-:-:S04]  /*4d40*/  USEL UR4, UR4, URZ, UP0 ;  /* 0x000000ff04047287 */ /* 0x000fc80008000000 */
[----:B------:R-:W-:Y:S01]  /*4d50*/  ULEA UR4, UR4, UR6, 0x3 ;  /* 0x0000000604047291 */ /* 0x000fe2000f8e18ff */
[----:B-1----:R-:W-:-:S04]  /*4d60*/  LOP3.LUT R3, R10, UR5, RZ, 0x3c, !PT ;  /* 0x000000050a037c12 */ /* 0x002fc8000f8e3cff */
[----:B------:R-:W-:Y:S01]  /*4d70*/  SHF.L.U32 R3, R3, 0x1f, RZ ;  /* 0x0000001f03037819 */ /* 0x000fe200000006ff */
[----:B------:R-:W-:-:S04]  /*4d80*/  IMAD.U32 R0, RZ, RZ, UR4 ;  /* 0x00000004ff007e24 */ /* 0x000fc8000f8e00ff */
[----:B------:R1:W2:Y:S03]  /*4d90*/  SYNCS.PHASECHK.TRANS64.TRYWAIT P0, [R0+URZ], R3 ;  /* 0x00000003000075a7 */ /* 0x0002a600080011ff */
[----:B--2---:R-:W-:Y:S05]  /*4da0*/  @!P0 NANOSLEEP.SYNCS 0x989680 ;  /* 0x009896800000895d */ /* 0x004fea0003900000 */
[----:B------:R-:W2:Y:S02]  /*4db0*/  @!P0 SYNCS.PHASECHK.TRANS64 P0, [R0+URZ], R3 ;  /* 0x00000003000085a7 */ /* 0x000ea400080010ff */
[----:B--2---:R-:W-:Y:S05]  /*4dc0*/  @P0 BRA `(.L_x_103) ;  /* 0x0000000000200947 */ /* 0x004fea0003800000 */
.L_x_104:
[----:B--2---:R2:W3:Y:S02]  /*4dd0*/  SYNCS.PHASECHK.TRANS64.TRYWAIT P0, [R0+URZ], R3 ;  /* 0x00000003000075a7 */ /* 0x0044e400080011ff */
[----:B---3--:R-:W-:Y:S05]  /*4de0*/  @!P0 NANOSLEEP.SYNCS 0x989680 ;  /* 0x009896800000895d */ /* 0x008fea0003900000 */
[----:B------:R-:W3:Y:S02]  /*4df0*/  @!P0 SYNCS.PHASECHK.TRANS64 P0, [R0+URZ], R3 ;  /* 0x00000003000085a7 */ /* 0x000ee400080010ff */
[----:B---3--:R-:W-:Y:S05]  /*4e00*/  @!P0 BRA `(.L_x_104) ;  /* 0xfffffffc00f08947 */ /* 0x008fea000383ffff */
[----:B------:R-:W-:Y:S05]  /*4e10*/  BRA `(.L_x_103) ;  /* 0x00000000000c7947 */ /* 0x000fea0003800000 */
.L_x_100:
[----:B------:R-:W-:-:S04]  /*4e20*/  UIADD3 UR4, UPT, UPT, UR14, 0x250, URZ ;  /* 0x000002500e047890 */ /* 0x000fc8000fffe0ff */
[----:B------:R-:W-:-:S09]  /*4e30*/  UPRMT UR4, UR27, 0x654, UR4 ;  /* 0x000006541b047896 */ /* 0x000fd20008000004 */
[----:B------:R-:W-:Y:S03]  /*4e40*/  SYNCS.ARRIVE.TRANS64.RED.A1T0 RZ, [UR4], RZ ;  /* 0x000000ffffff79a7 */ /* 0x000fe60008100404 */
.L_x_103:
[----:B-12---:R-:W-:Y:S01]  /*4e50*/  SHF.L.U32 R3, RZ, 0x1f, RZ ;  /* 0x0000001fff037819 */ /* 0x006fe200000006ff */
[----:B------:R-:W-:Y:S01]  /*4e60*/  UIADD3 UR4, UPT, UPT, UR14, 0x250, URZ ;  /* 0x000002500e047890 */ /* 0x000fe2000fffe0ff */
[----:B------:R-:W-:Y:S02]  /*4e70*/  PLOP3.LUT P0, PT, PT, PT, UP1, 0x80, 0x8 ;  /* 0x000000000008781c */ /* 0x000fe40003f0f018 */
[----:B------:R-:W1:Y:S02]  /*4e80*/  SYNCS.PHASECHK.TRANS64.TRYWAIT P1, [UR14+0x250], R3 ;  /* 0x00025003ff0075a7 */ /* 0x000e64000802110e */
[----:B-1----:R-:W-:Y:S09]  /*4e90*/  @!P1 BRA `(.L_x_105) ;  /* 0x0000006c00989947 */ /* 0x002ff20003800000 */
.L_x_215:
[----:B------:R-:W-:Y:S01]  /*4ea0*/  @!UP1 UPRMT UR4, UR27, 0x654, UR4 ;  /* 0x000006541b049896 */ /* 0x000fe20008000004 */
[----:B------:R-:W-:Y:S01]  /*4eb0*/  UMOV UR5, 0xffff ;  /* 0x0000ffff00057882 */ /* 0x000fe20000000000 */
[----:B------:R-:W-:-:S07]  /*4ec0*/  UMOV UR6, 0x1 ;  /* 0x0000000100067882 */ /* 0x000fce0000000000 */
[----:B------:R-:W-:Y:S01]  /*4ed0*/  @!P0 SYNCS.ARRIVE.TRANS64.RED.A1T0 RZ, [UR4], RZ ;  /* 0x000000ffffff89a7 */ /* 0x000fe20008100404 */
[----:B------:R-:W-:Y:S01]  /*4ee0*/  NOP ;  /* 0x0000000000007918 */ /* 0x000fe20000000000 */
[----:B-1----:R-:W1:Y:S01]  /*4ef0*/  LDS R0, [UR8+0x14] ;  /* 0x00001408ff007984 */ /* 0x002e620008000800 */
[----:B------:R-:W-:-:S04]  /*4f00*/  ULOP3.LUT UR4, UR26, 0xffff, URZ, 0xc0, !UPT ;  /* 0x0000ffff1a047892 */ /* 0x000fc8000f8ec0ff */
[----:B------:R-:W-:-:S04]  /*4f10*/  USHF.R.U32.HI UR4, URZ, 0x5, UR4 ;  /* 0x00000005ff047899 */ /* 0x000fc80008011604 */
[----:B------:R-:W-:Y:S02]  /*4f20*/  USHF.L.U32 UR5, UR5, UR4, URZ ;  /* 0x0000000405057299 */ /* 0x000fe400080006ff */
[----:B------:R-:W-:-:S04]  /*4f30*/  USHF.L.U32 UR4, UR6, UR4, URZ ;  /* 0x0000000406047299 */ /* 0x000fc800080006ff */
[----:B-1----:R-:W-:-:S04]  /*4f40*/  LOP3.LUT R0, R0, UR5, RZ, 0xc0, !PT ;  /* 0x0000000500007c12 */ /* 0x002fc8000f8ec0ff */
[----:B------:R-:W-:-:S13]  /*4f50*/  ISETP.NE.AND P0, PT, R0, UR5, PT ;  /* 0x0000000500007c0c */ /* 0x000fda000bf05270 */
[----:B------:R-:W-:Y:S05]  /*4f60*/  @P0 BRA `(.L_x_106) ;  /* 0x0000000000580947 */ /* 0x000fea0003800000 */
[----:B------:R-:W1:Y:S02]  /*4f70*/  LDS R0, [UR8+0x18] ;  /* 0x00001808ff007984 */ /* 0x000e640008000800 */
[----:B-1----:R-:W-:-:S04]  /*4f80*/  LOP3.LUT R0, R0, UR4, RZ, 0xc0, !PT ;  /* 0x0000000400007c12 */ /* 0x002fc8000f8ec0ff */
[----:B------:R-:W-:-:S13]  /*4f90*/  ISETP.NE.AND P0, PT, R0, UR4, PT ;  /* 0x0000000400007c0c */ /* 0x000fda000bf05270 */
[----:B------:R-:W-:Y:S05]  /*4fa0*/  @P0 BRA `(.L_x_107) ;  /* 0x00000000003c0947 */ /* 0x000fea0003800000 */
[----:B------:R-:W1:Y:S01]  /*4fb0*/  S2R R2, SR_LANEID ;  /* 0x0000000000027919 */ /* 0x000e620000000000 */
[----:B------:R-:W-:Y:S01]  /*4fc0*/  ULOP3.LUT UR5, URZ, UR5, URZ, 0x33, !UPT ;  /* 0x00000005ff057292 */ /* 0x000fe2000f8e33ff */
[----:B------:R-:W-:Y:S01]  /*4fd0*/  LOP3.LUT R4, RZ, UR4, RZ, 0x33, !PT ;  /* 0x00000004ff047c12 */ /* 0x000fe2000f8e33ff */
[----:B------:R-:W-:Y:S02]  /*4fe0*/  VOTEU.ANY UR4, UPT, PT ;  /* 0x0000000000047886 */ /* 0x000fe400038e0100 */
[----:B------:R-:W-:Y:S01]  /*4ff0*/  UFLO.U32 UR4, UR4 ;  /* 0x00000004000472bd */ /* 0x000fe200080e0000 */
[----:B------:R-:W2:Y:S01]  /*5000*/  REDUX UR6, R4 ;  /* 0x00000000040673c4 */ /* 0x000ea20000000000 */
[----:B------:R-:W-:-:S06]  /*5010*/  IMAD.U32 R0, RZ, RZ, UR5 ;  /* 0x00000005ff007e24 */ /* 0x000fcc000f8e00ff */
[----:B------:R3:W-:Y:S01]  /*5020*/  UTCATOMSWS.AND URZ, UR5 ;  /* 0x0000000500ff79e3 */ /* 0x0007e20008000000 */
[----:B------:R-:W4:Y:S01]  /*5030*/  REDUX UR7, R0 ;  /* 0x00000000000773c4 */ /* 0x000f220000000000 */
[----:B-1----:R-:W-:Y:S01]  /*5040*/  ISETP.EQ.U32.AND P0, PT, R2, UR4, PT ;  /* 0x0000000402007c0c */ /* 0x002fe2000bf02070 */
[----:B--2---:R-:W-:Y:S01]  /*5050*/  IMAD.U32 R2, RZ, RZ, UR6 ;  /* 0x00000006ff027e24 */ /* 0x004fe2000f8e00ff */
[----:B----4-:R-:W-:-:S11]  /*5060*/  MOV R3, UR7 ;  /* 0x0000000700037c02 */ /* 0x010fd60008000f00 */
[----:B------:R3:W-:Y:S04]  /*5070*/  @P0 ATOMS.AND RZ, [UR8+0x14], R3 ;  /* 0x00001403ffff098c */ /* 0x0007e8000a800008 */
[----:B------:R3:W-:Y:S01]  /*5080*/  @P0 ATOMS.AND RZ, [UR8+0x18], R2 ;  /* 0x00001802ffff098c */ /* 0x0007e2000a800008 */
[----:B------:R-:W-:Y:S05]  /*5090*/  BRA `(.L_x_108) ;  /* 0x0000000000147947 */ /* 0x000fea0003800000 */
.L_x_107:
[----:B------:R-:W-:Y:S02]  /*50a0*/  MOV R2, 0x50c0 ;  /* 0x000050c000027802 */ /* 0x000fe40000000f00 */
[----:B-----5:R-:W-:Y:S05]  /*50b0*/  CALL.REL.NOINC `($__internal_0_$__cuda_sm10x_tcgen05_guardrail_trap_col_being_dealloced_not_returned_by_alloc) ;  /* 0x0000006c00b07944 */ /* 0x020fea0003c00000 */
[----:B------:R-:W-:Y:S05]  /*50c0*/  BRA `(.L_x_108) ;  /* 0x0000000000087947 */ /* 0x000fea0003800000 */
.L_x_106:
[----:B------:R-:W-:Y:S02]  /*50d0*/  MOV R2, 0x50f0 ;  /* 0x000050f000027802 */ /* 0x000fe40000000f00 */
[----:B-----5:R-:W-:Y:S05]  /*50e0*/  CALL.REL.NOINC `($__internal_2_$__cuda_sm10x_tcgen05_guardrail_trap_unallocated_columns_being_dealloced) ;  /* 0x0000006c00bc7944 */ /* 0x020fea0003c00000 */
.L_x_108:
[----:B------:R-:W-:Y:S01]  /*50f0*/  NOP ;  /* 0x0000000000007918 */ /* 0x000fe20000000000 */
[----:B---3--:R-:W-:Y:S05]  /*5100*/  EXIT ;  /* 0x000000000000794d */ /* 0x008fea0003800000 */
.L_x_80:
[----:B------:R-:W-:-:S09]  /*5110*/  UISETP.NE.OR UP0, UPT, UR14, 0x3, !UP4 ;  /* 0x000000030e00788c */ /* 0x000fd2000e705670 */
[----:B------:R-:W-:Y:S05]  /*5120*/  BRA.U UP0, `(.L_x_109) ;  /* 0x0000000d00847547 */ /* 0x000fea000b800000 */
[----:B------:R-:W1:Y:S01]  /*5130*/  LDCU.64 UR6, c[0x0][0x888] ;  /* 0x00011100ff0677ac */ /* 0x000e620008000a00 */
[----:B------:R-:W-:Y:S02]  /*5140*/  HFMA2 R9, -RZ, RZ, 0, 0 ;  /* 0x00000000ff097431 */ /* 0x000fe400000001ff */
[----:B------:R-:W-:Y:S01]  /*5150*/  IMAD.MOV.U32 R11, RZ, RZ, 0x1 ;  /* 0x00000001ff0b7424 */ /* 0x000fe200078e00ff */
[----:B------:R-:W-:Y:S01]  /*5160*/  MOV R8, 0x5000 ;  /* 0x0000500000087802 */ /* 0x000fe20000000f00 */
[----:B------:R-:W2:Y:S01]  /*5170*/  LDCU UR37, c[0x0][0x370] ;  /* 0x00006e00ff2577ac */ /* 0x000ea20008000800 */
[----:B------:R-:W-:Y:S01]  /*5180*/  IMAD.MOV.U32 R10, RZ, RZ, RZ ;  /* 0x000000ffff0a7224 */ /* 0x000fe200078e00ff */
[----:B------:R-:W2:Y:S01]  /*5190*/  LDCU.128 UR40, c[0x0][0xb10] ;  /* 0x00016200ff2877ac */ /* 0x000ea20008000c00 */
[----:B------:R-:W3:Y:S01]  /*51a0*/  LDCU UR31, c[0x0][0x374] ;  /* 0x00006e80ff1f77ac */ /* 0x000ee20008000800 */
[----:B------:R-:W4:Y:S01]  /*51b0*/  LDCU.64 UR38, c[0x0][0x890] ;  /* 0x00011200ff2677ac */ /* 0x000f220008000a00 */
[----:B------:R-:W4:Y:S01]  /*51c0*/  LDCU UR21, c[0x0][0xb0c] ;  /* 0x00016180ff1577ac */ /* 0x000f220008000800 */
[----:B------:R-:W4:Y:S01]  /*51d0*/  LDCU UR51, c[0x0][0xb20] ;  /* 0x00016400ff3377ac */ /* 0x000f220008000800 */
[----:B------:R-:W4:Y:S01]  /*51e0*/  LDCU UR4, c[0x0][0xb30] ;  /* 0x00016600ff0477ac */ /* 0x000f220008000800 */
[----:B-1----:R-:W-:Y:S01]  /*51f0*/  UISETP.NE.U32.AND UP0, UPT, UR6, URZ, UPT ;  /* 0x000000ff0600728c */ /* 0x002fe2000bf05070 */
[----:B------:R-:W-:Y:S01]  /*5200*/  UMOV UR29, 0x400 ;  /* 0x00000400001d7882 */ /* 0x000fe20000000000 */
[----:B--2---:R-:W-:-:S02]  /*5210*/  UIMAD.WIDE.U32 UR48, UR37, UR40, URZ ;  /* 0x00000028253072a5 */ /* 0x004fc4000f8e00ff */
[----:B------:R-:W-:Y:S02]  /*5220*/  UISETP.NE.AND.EX UP5, UPT, UR7, URZ, UPT, UP0 ;  /* 0x000000ff0700728c */ /* 0x000fe4000bfa5300 */
[----:B---3--:R-:W-:Y:S02]  /*5230*/  UIMAD.WIDE.U32 UR6, UR31, UR43, URZ ;  /* 0x0000002b1f0672a5 */ /* 0x008fe4000f8e00ff */
[----:B------:R-:W-:Y:S02]  /*5240*/  ULEA UR29, UR5, UR29, 0x18 ;  /* 0x0000001d051d7291 */ /* 0x000fe4000f8ec0ff */
[----:B----4-:R-:W-:Y:S02]  /*5250*/  UISETP.NE.U32.AND UP6, UPT, UR38, URZ, UPT ;  /* 0x000000ff2600728c */ /* 0x010fe4000bfc5070 */
[----:B------:R-:W-:Y:S02]  /*5260*/  UIADD3 UR44, UPT, UPT, UR29, 0x1c0, URZ ;  /* 0x000001c01d2c7890 */ /* 0x000fe4000fffe0ff */
[----:B------:R-:W-:Y:S01]  /*5270*/  UISETP.NE.AND UP0, UPT, UR15, 0x1, UPT ;  /* 0x000000010f00788c */ /* 0x000fe2000bf05270 */
[----:B------:R-:W-:Y:S01]  /*5280*/  UMOV UR48, UR49 ;  /* 0x0000003100307c82 */ /* 0x000fe20008000000 */
[----:B------:R-:W-:Y:S01]  /*5290*/  UMOV UR45, UR7 ;  /* 0x00000007002d7c82 */ /* 0x000fe20008000000 */
[----:B------:R-:W-:Y:S01]  /*52a0*/  UISETP.NE.AND UP0, UPT, UR21, 0x1, UPT ;  /* 0x000000011500788c */ /* 0x000fe2000bf05270 */
[----:B------:R-:W1:Y:S01]  /*52b0*/  LDCU.64 UR52, c[0x0][0x348] ;  /* 0x00006900ff3477ac */ /* 0x000e620008000a00 */
[----:B------:R-:W-:-:S02]  /*52c0*/  UPLOP3.LUT UP1, UPT, UPT, UPT, UPT, 0x40, 0x4 ;  /* 0x000000000004789c */ /* 0x000fc40003f2e870 */
[----:B------:R-:W-:Y:S01]  /*52d0*/  UISETP.GE.AND UP3, UPT, UR15, 0x1, UPT ;  /* 0x000000010f00788c */ /* 0x000fe2000bf66270 */
[----:B------:R-:W2:Y:S01]  /*52e0*/  LDCU.64 UR22, c[0x0][0xb28] ;  /* 0x00016500ff1677ac */ /* 0x000ea20008000a00 */
[----:B------:R-:W-:Y:S02]  /*52f0*/  UISETP.NE.AND.EX UP6, UPT, UR39, URZ, UPT, UP6 ;  /* 0x000000ff2700728c */ /* 0x000fe4000bfc5360 */
[----:B------:R-:W-:Y:S02]  /*5300*/  UPRMT UR44, UR5, 0x654, UR44 ;  /* 0x00000654052c7896 */ /* 0x000fe4000800002c */
[----:B------:R-:W-:Y:S02]  /*5310*/  USHF.R.U32.HI UR48, URZ, UR41, UR48 ;  /* 0x00000029ff307299 */ /* 0x000fe40008011630 */
[----:B------:R-:W-:Y:S02]  /*5320*/  USHF.R.U32.HI UR45, URZ, UR51, UR45 ;  /* 0x00000033ff2d7299 */ /* 0x000fe4000801162d */
[----:B------:R-:W-:-:S02]  /*5330*/  UISETP.NE.AND UP0, UPT, UR42, 0x1, UPT ;  /* 0x000000012a00788c */ /* 0x000fc4000bf05270 */
[----:B------:R-:W-:-:S11]  /*5340*/  UISETP.NE.AND UP4, UPT, UR4, 0x1, UPT ;  /* 0x000000010400788c */ /* 0x000fd6000bf85270 */
.L_x_117:
[C---:B------:R-:W-:Y:S02]  /*5350*/  LEA R3, R10.reuse, UR29, 0x3 ;  /* 0x0000001d0a037c11 */ /* 0x040fe4000f8e18ff */
[----:B------:R-:W-:Y:S02]  /*5360*/  SHF.L.U32 R0, R9, 0x1f, RZ ;  /* 0x0000001f09007819 */ /* 0x000fe400000006ff */
[----:B------:R-:W-:Y:S02]  /*5370*/  LEA R5, R10, UR29, 0x4 ;  /* 0x0000001d0a057c11 */ /* 0x000fe4000f8e20ff */
[----:B---3--:R-:W3:Y:S02]  /*5380*/  SYNCS.PHASECHK.TRANS64.TRYWAIT P0, [R3+URZ+0x1e0], R0 ;  /* 0x0001e000030075a7 */ /* 0x008ee400080011ff */
[----:B---3--:R-:W-:Y:S05]  /*5390*/  @!P0 BRA `(.L_x_110) ;  /* 0x0000006800708947 */ /* 0x008fea0003800000 */
.L_x_216:
[----:B------:R-:W4:Y:S01]  /*53a0*/  LDS.128 R4, [R5+0x260] ;  /* 0x0002600005047984 */ /* 0x000f220000000c00 */
[----:B------:R-:W-:Y:S01]  /*53b0*/  UISETP.GE.AND UP0, UPT, UR15, 0x1, UPT ;  /* 0x000000010f00788c */ /* 0x000fe2000bf06270 */
[----:B------:R-:W-:Y:S01]  /*53c0*/  @!PT LDS RZ, [RZ] ;  /* 0x00000000fffff984 */ /* 0x000fe20000000800 */
[----:B------:R-:W-:Y:S01]  /*53d0*/  @!PT LDS RZ, [RZ] ;  /* 0x00000000fffff984 */ /* 0x000fe20000000800 */
[----:B------:R-:W-:Y:S01]  /*53e0*/  @!PT LDS RZ, [RZ] ;  /* 0x00000000fffff984 */ /* 0x000fe20000000800 */
[----:B------:R-:W-:Y:S01]  /*53f0*/  @!PT LDS RZ, [RZ] ;  /* 0x00000000fffff984 */ /* 0x000fe20000000800 */
[----:B------:R1:W-:Y:S06]  /*5400*/  MEMBAR.ALL.CTA ;  /* 0x0000000000007992 */ /* 0x0003ec0000008000 */
[----:B-1----:R-:W1:Y:S01]  /*5410*/  FENCE.VIEW.ASYNC.S ;  /* 0x00000000000073c6 */ /* 0x002e620000000000 */
[----:B----4-:R-:W-:Y:S11]  /*5420*/  LOP3.LUT P0, RZ, R6, 0x1, RZ, 0xc0, !PT ;  /* 0x0000000106ff7812 */ /* 0x010ff6000780c0ff */
[----:B------:R-:W-:Y:S02]  /*5430*/  @!UPT UIADD3 URZ, UPT, UPT, URZ, URZ, URZ ;  /* 0x000000fffffff290 */ /* 0x000fe4000fffe0ff */
[----:B-1----:R-:W-:Y:S01]  /*5440*/  VOTEU.ANY UP3, P0 ;  /* 0x0000000000ff7886 */ /* 0x002fe20000060100 */
[----:B------:R-:W-:Y:S11]  /*5450*/  PLOP3.LUT P0, PT, PT, PT, UP3, 0x80, 0x8 ;  /* 0x000000000008781c */ /* 0x000ff60003f0f038 */
[----:B------:R-:W-:Y:S02]  /*5460*/  @!UPT UIADD3 URZ, UPT, UPT, URZ, URZ, URZ ;  /* 0x000000fffffff290 */ /* 0x000fe4000fffe0ff */
[----:B---3--:R-:W-:Y:S02]  /*5470*/  @P0 SHF.R.U32.HI R0, RZ, 0x10, R5 ;  /* 0x00000010ff000819 */ /* 0x008fe40000011605 */
[----:B------:R-:W-:Y:S02]  /*5480*/  @P0 MOV R2, R4 ;  /* 0x0000000400020202 */ /* 0x000fe40000000f00 */
[----:B------:R-:W-:Y:S01]  /*5490*/  @P0 R2UR UR4, R0 ;  /* 0x00000000000402ca */ /* 0x000fe200000e0000 */
[----:B------:R-:W-:Y:S01]  /*54a0*/  VIADD R0, R3, 0x1f0 ;  /* 0x000001f003007836 */ /* 0x000fe20000000000 */
[----:B------:R-:W-:Y:S02]  /*54b0*/  @P0 LOP3.LUT R4, R5, 0xffff, RZ, 0xc0, !PT ;  /* 0x0000ffff05040812 */ /* 0x000fe400078ec0ff */
[----:B------:R-:W-:Y:S02]  /*54c0*/  @P0 R2UR UR6, R2 ;  /* 0x00000000020602ca */ /* 0x000fe400000e0000 */
[----:B------:R-:W-:Y:S02]  /*54d0*/  PRMT R0, RZ, 0x654, R0 ;  /* 0x00000654ff007816 */ /* 0x000fe40000000000 */
[----:B------:R-:W-:Y:S02]  /*54e0*/  @P0 R2UR UR5, R4 ;  /* 0x00000000040502ca */ /* 0x000fe400000e0000 */
[----:B------:R1:W-:Y:S03]  /*54f0*/  SYNCS.ARRIVE.TRANS64.RED.A1T0 RZ, [R0+URZ], RZ ;  /* 0x000000ff00ff79a7 */ /* 0x0003e600081004ff */
[----:B------:R-:W-:Y:S04]  /*5500*/  @UP3 UMOV UR30, UR4 ;  /* 0x00000004001e3c82 */ /* 0x000fe80008000000 */
[----:B------:R-:W-:Y:S04]  /*5510*/  @UP3 UMOV UR14, UR6 ;  /* 0x00000006000e3c82 */ /* 0x000fe80008000000 */
[----:B------:R-:W-:Y:S01]  /*5520*/  @UP3 UMOV UR13, UR5 ;  /* 0x00000005000d3c82 */ /* 0x000fe20008000000 */
[----:B------:R-:W-:Y:S05]  /*5530*/  BRA.U !UP0, `(.L_x_111) ;  /* 0x0000000108c07547 */ /* 0x000fea000b800000 */
[----:B------:R-:W-:Y:S02]  /*5540*/  UIMAD.WIDE.U32 UR8, UR13, UR43, URZ ;  /* 0x0000002b0d0872a5 */ /* 0x000fe4000f8e00ff */
[----:B------:R-:W-:Y:S02]  /*5550*/  UP2UR UR12, UPR, URZ, 0x4 ;  /* 0x00000004ff0c7883 */ /* 0x000fe40008000000 */
[----:B------:R-:W-:Y:S02]  /*5560*/  UISETP.NE.AND UP2, UPT, UR42, 0x1, UPT ;  /* 0x000000012a00788c */ /* 0x000fe4000bf45270 */
[----:B------:R-:W-:Y:S02]  /*5570*/  UIMAD.WIDE.U32 UR10, UR14, UR40, URZ ;  /* 0x000000280e0a72a5 */ /* 0x000fe4000f8e00ff */
[----:B------:R-:W-:Y:S02]  /*5580*/  USEL UR4, UR31, UR45, !UP2 ;  /* 0x0000002d1f047287 */ /* 0x000fe4000d000000 */
[----:B------:R-:W-:Y:S02]  /*5590*/  UISETP.NE.AND UP0, UPT, UR21, 0x1, UPT ;  /* 0x000000011500788c */ /* 0x000fe4000bf05270 */
[----:B------:R-:W-:Y:S02]  /*55a0*/  UP2UR UR20, UPR, URZ, 0x2 ;  /* 0x00000002ff147883 */ /* 0x000fe40008000000 */
[----:B------:R-:W-:Y:S02]  /*55b0*/  UISETP.NE.AND UP1, UPT, UR15, 0x1, UPT ;  /* 0x000000010f00788c */ /* 0x000fe4000bf25270 */
[----:B--2---:R-:W-:Y:S02]  /*55c0*/  UIMAD.WIDE.U32 UR16, UR4, UR22, URZ ;  /* 0x00000016041072a5 */ /* 0x004fe4000f8e00ff */
[----:B------:R-:W-:Y:S01]  /*55d0*/  USEL UR7, UR37, UR48, !UP0 ;  /* 0x0000003025077287 */ /* 0x000fe2000c000000 */
[----:B------:R-:W-:Y:S02]  /*55e0*/  UMOV UR5, UR9 ;  /* 0x0000000900057c82 */ /* 0x000fe40008000000 */
[----:B------:R-:W-:Y:S02]  /*55f0*/  USHF.R.U32.HI UR6, URZ, UR51, UR5 ;  /* 0x00000033ff067299 */ /* 0x000fe40008011605 */
[----:B------:R-:W-:Y:S02]  /*5600*/  UIMAD.WIDE.U32 UR18, UR7, UR22, URZ ;  /* 0x00000016071272a5 */ /* 0x000fe4000f8e00ff */
[----:B------:R-:W-:Y:S02]  /*5610*/  USEL UR6, UR13, UR6, !UP2 ;  /* 0x000000060d067287 */ /* 0x000fe4000d000000 */
[----:B------:R-:W-:Y:S01]  /*5620*/  UISETP.NE.AND UP2, UPT, UR12, URZ, UPT ;  /* 0x000000ff0c00728c */ /* 0x000fe2000bf45270 */
[----:B------:R-:W-:Y:S01]  /*5630*/  UMOV UR5, UR11 ;  /* 0x0000000b00057c82 */ /* 0x000fe20008000000 */
[----:B------:R-:W-:Y:S02]  /*5640*/  UIMAD.WIDE.U32 UR10, UR6, UR22, URZ ;  /* 0x00000016060a72a5 */ /* 0x000fe4000f8e00ff */
[----:B------:R-:W-:Y:S03]  /*5650*/  USHF.R.U32.HI UR8, URZ, UR41, UR5 ;  /* 0x00000029ff087299 */ /* 0x000fe60008011605 */
[----:B------:R-:W-:Y:S02]  /*5660*/  UMOV UR5, UR17 ;  /* 0x0000001100057c82 */ /* 0x000fe40008000000 */
[----:B------:R-:W-:Y:S03]  /*5670*/  @UP1 USHF.R.U32.HI UR4, URZ, UR23, UR5 ;  /* 0x00000017ff041299 */ /* 0x000fe60008011605 */
[----:B------:R-:W-:Y:S01]  /*5680*/  UMOV UR5, UR19 ;  /* 0x0000001300057c82 */ /* 0x000fe20008000000 */
[----:B------:R-:W-:Y:S02]  /*5690*/  UIMAD UR4, UR15, UR4, URZ ;  /* 0x000000040f0472a4 */ /* 0x000fe4000f8e02ff */
[----:B------:R-:W-:Y:S02]  /*56a0*/  @UP1 USHF.R.U32.HI UR7, URZ, UR23, UR5 ;  /* 0x00000017ff071299 */ /* 0x000fe40008011605 */
[----:B------:R-:W-:Y:S02]  /*56b0*/  USEL UR5, UR14, UR8, !UP0 ;  /* 0x000000080e057287 */ /* 0x000fe4000c000000 */
[----:B------:R-:W-:Y:S02]  /*56c0*/  UIMAD UR8, UR15, UR7, URZ ;  /* 0x000000070f0872a4 */ /* 0x000fe4000f8e02ff */
[----:B------:R-:W-:Y:S03]  /*56d0*/  UISETP.GE.AND UP0, UPT, UR6, UR4, UPT ;  /* 0x000000040600728c */ /* 0x000fe6000bf06270 */
[----:B------:R-:W-:Y:S01]  /*56e0*/  UMOV UR4, UR11 ;  /* 0x0000000b00047c82 */ /* 0x000fe20008000000 */
[----:B------:R-:W-:Y:S02]  /*56f0*/  UISETP.GE.OR UP0, UPT, UR5, UR8, UP0 ;  /* 0x000000080500728c */ /* 0x000fe40008706670 */
[----:B------:R-:W-:Y:S02]  /*5700*/  USHF.R.U32.HI UR4, URZ, UR23, UR4 ;  /* 0x00000017ff047299 */ /* 0x000fe40008011604 */
[----:B------:R-:W-:Y:S02]  /*5710*/  UIMAD.WIDE.U32 UR8, UR5, UR22, URZ ;  /* 0x00000016050872a5 */ /* 0x000fe4000f8e00ff */
[----:B------:R-:W-:Y:S04]  /*5720*/  USEL UR10, UR6, UR4, !UP1 ;  /* 0x00000004060a7287 */ /* 0x000fe8000c800000 */
[----:B------:R-:W-:Y:S01]  /*5730*/  UIADD3 UR11, UPT, UPT, -UR10, URZ, URZ ;  /* 0x000000ff0a0b7290 */ /* 0x000fe2000fffe1ff */
[----:B------:R-:W-:Y:S02]  /*5740*/  @!UP0 UMOV UR4, UR9 ;  /* 0x0000000900048c82 */ /* 0x000fe40008000000 */
[----:B------:R-:W-:Y:S02]  /*5750*/  @!UP0 USHF.R.U32.HI UR4, URZ, UR23, UR4 ;  /* 0x00000017ff048299 */ /* 0x000fe40008011604 */
[----:B------:R-:W-:Y:S02]  /*5760*/  UIMAD UR8, UR15, UR11, UR6 ;  /* 0x0000000b0f0872a4 */ /* 0x000fe4000f8e0206 */
[----:B------:R-:W-:Y:S02]  /*5770*/  @!UP0 USEL UR4, UR5, UR4, !UP1 ;  /* 0x0000000405048287 */ /* 0x000fe4000c800000 */
[----:B------:R-:W-:Y:S02]  /*5780*/  UISETP.NE.AND UP1, UPT, UR20, URZ, UPT ;  /* 0x000000ff1400728c */ /* 0x000fe4000bf25270 */
[----:B------:R-:W-:Y:S02]  /*5790*/  @!UP0 UIMAD UR7, UR7, UR8, UR4 ;  /* 0x00000008070782a4 */ /* 0x000fe4000f8e0204 */
[----:B------:R-:W-:Y:S02]  /*57a0*/  @!UP0 UIADD3 UR9, UPT, UPT, UR10, -UR4, URZ ;  /* 0x800000040a098290 */ /* 0x000fe4000fffe0ff */
[----:B------:R-:W-:Y:S02]  /*57b0*/  UIADD3 UR8, UPT, UPT, -UR6, URZ, URZ ;  /* 0x000000ff06087290 */ /* 0x000fe4000fffe1ff */
[----:B------:R-:W-:Y:S02]  /*57c0*/  UIADD3 UR4, UPT, UPT, -UR5, URZ, URZ ;  /* 0x000000ff05047290 */ /* 0x000fe4000fffe1ff */
[----:B------:R-:W-:Y:S03]  /*57d0*/  @!UP0 UIMAD UR6, UR9, UR15, UR5 ;  /* 0x0000000f090682a4 */ /* 0x000fe6000f8e0205 */
[----:B------:R-:W-:Y:S01]  /*57e0*/  @!UP0 UMOV UR5, UR7 ;  /* 0x0000000700058c82 */ /* 0x000fe20008000000 */
[----:B------:R-:W-:Y:S02]  /*57f0*/  UIMAD UR7, UR21, UR4, UR14 ;  /* 0x00000004150772a4 */ /* 0x000fe4000f8e020e */
[----:B------:R-:W-:Y:S02]  /*5800*/  UIMAD UR4, UR42, UR8, UR13 ;  /* 0x000000082a0472a4 */ /* 0x000fe4000f8e020d */
[----:B------:R-:W-:Y:S02]  /*5810*/  UIMAD UR14, UR5, UR21, UR7 ;  /* 0x00000015050e72a4 */ /* 0x000fe4000f8e0207 */
[----:B------:R-:W-:Y:S11]  /*5820*/  UIMAD UR13, UR6, UR42, UR4 ;  /* 0x0000002a060d72a4 */ /* 0x000ff6000f8e0204 */
[----:B------:R-:W-:Y:S01]  /*5830*/  @!UPT UIADD3 URZ, UPT, UPT, URZ, URZ, URZ ;  /* 0x000000fffffff290 */ /* 0x000fe2000fffe0ff */
.L_x_111:
[----:B------:R-:W3:Y:S01]  /*5840*/  @!UP4 LDCU.128 UR8, c[0x0][0xb10] ;  /* 0x00016200ff08c7ac */ /* 0x000ee20008000c00 */
[----:B------:R-:W-:Y:S02]  /*5850*/  ISETP.NE.U32.AND P0, PT, RZ, UR38, PT ;  /* 0x00000026ff007c0c */ /* 0x000fe4000bf05070 */
[----:B------:R-:W-:Y:S02]  /*5860*/  SHF.L.U32 R2, R11, 0x1f, RZ ;  /* 0x0000001f0b027819 */ /* 0x000fe400000006ff */
[----:B------:R-:W-:Y:S01]  /*5870*/  ISETP.NE.AND.EX P0, PT, RZ, UR39, PT, P0 ;  /* 0x00000027ff007c0c */ /* 0x000fe2000bf05300 */
[----:B------:R-:W4:Y:S01]  /*5880*/  @!UP4 LDCU UR5, c[0x0][0xb0c] ;  /* 0x00016180ff05c7ac */ /* 0x000f220008000800 */
[----:B---3--:R-:W-:Y:S07]  /*5890*/  UIMAD.WIDE.U32 UR6, UR14, UR8, URZ ;  /* 0x000000080e0672a5 */ /* 0x008fee000f8e00ff */
[----:B------:R-:W-:Y:S01]  /*58a0*/  @!UP4 UMOV UR4, UR7 ;  /* 0x000000070004cc82 */ /* 0x000fe20008000000 */
[----:B----4-:R-:W-:Y:S02]  /*58b0*/  @!UP4 UISETP.NE.AND UP0, UPT, UR5, 0x1, UPT ;  /* 0x000000010500c88c */ /* 0x010fe4000bf05270 */
[----:B------:R-:W-:Y:S02]  /*58c0*/  @!UP4 USHF.R.U32.HI UR4, URZ, UR9, UR4 ;  /* 0x00000009ff04c299 */ /* 0x000fe40008011604 */
[----:B------:R-:W-:Y:S02]  /*58d0*/  UIMAD.WIDE.U32 UR6, UR13, UR11, URZ ;  /* 0x0000000b0d0672a5 */ /* 0x000fe4000f8e00ff */
[----:B------:R-:W-:Y:S02]  /*58e0*/  @!UP4 USEL UR8, UR14, UR4, !UP0 ;  /* 0x000000040e08c287 */ /* 0x000fe4000c000000 */
[----:B------:R-:W-:Y:S03]  /*58f0*/  @!UP4 UISETP.NE.AND UP0, UPT, UR10, 0x1, UPT ;  /* 0x000000010a00c88c */ /* 0x000fe6000bf05270 */
[----:B------:R-:W-:Y:S02]  /*5900*/  @!UP4 UMOV UR6, UR7 ;  /* 0x000000070006cc82 */ /* 0x000fe40008000000 */
[----:B------:R-:W3:Y:S02]  /*5910*/  @!UP4 LDCU UR4, c[0x0][0xb20] ;  /* 0x00016400ff04c7ac */ /* 0x000ee40008000800 */
[----:B---3--:R-:W-:Y:S04]  /*5920*/  @!UP4 USHF.R.U32.HI UR6, URZ, UR4, UR6 ;  /* 0x00000004ff06c299 */ /* 0x008fe80008011606 */
[----:B------:R-:W-:Y:S04]  /*5930*/  @!UP4 USEL UR6, UR13, UR6, !UP0 ;  /* 0x000000060d06c287 */ /* 0x000fe8000c000000 */
[----:B------:R-:W-:Y:S02]  /*5940*/  @!UP4 UIADD3 UR4, UPT, UPT, -UR8, UR6, URZ ;  /* 0x000000060804c290 */ /* 0x000fe4000fffe1ff */
[----:B------:R-:W-:Y:S02]  /*5950*/  @!UP4 UIADD3 UR6, UPT, UPT, UR8, -UR6, URZ ;  /* 0x800000060806c290 */ /* 0x000fe4000fffe0ff */
[----:B------:R-:W-:Y:S02]  /*5960*/  @!UP4 UIMAD UR14, UR4, UR5, UR14 ;  /* 0x00000005040ec2a4 */ /* 0x000fe4000f8e020e */
[----:B------:R-:W-:Y:S01]  /*5970*/  @!UP4 UIMAD UR13, UR6, UR10, UR13 ;  /* 0x0000000a060dc2a4 */ /* 0x000fe2000f8e020d */
[----:B------:R-:W-:Y:S11]  /*5980*/  BRA.U UP1, `(.L_x_112) ;  /* 0x0000000101107547 */ /* 0x000ff6000b800000 */
[----:B-1----:R-:W-:Y:S04]  /*5990*/  MOV R0, UR50 ;  /* 0x0000003200007c02 */ /* 0x002fe80008000f00 */
[----:B------:R-:W-:Y:S04]  /*59a0*/  SHF.L.U32 R3, R0, 0x1f, RZ ;  /* 0x0000001f00037819 */ /* 0x000fe800000006ff */
[----:B------:R-:W1:Y:S02]  /*59b0*/  SYNCS.PHASECHK.TRANS64.TRYWAIT P1, [UR29+0x1d8], R3 ;  /* 0x0001d803ff0075a7 */ /* 0x000e64000802111d */
[----:B-1----:R-:W-:Y:S05]  /*59c0*/  @!P1 BRA `(.L_x_113) ;  /* 0x0000006000f89947 */ /* 0x002fea0003800000 */
.L_x_112:
[----:B------:R-:W-:Y:S05]  /*59d0*/  BRA.U !UP6, `(.L_x_114) ;  /* 0x000000010e407547 */ /* 0x000fea000b800000 */
[----:B------:R-:W-:Y:S01]  /*59e0*/  UPLOP3.LUT UP2, UPT, UPT, UPT, UP5, 0x80, 0x8 ;  /* 0x000000000008789c */ /* 0x000fe20003f4f050 */
[----:B-1----:R-:W-:Y:S01]  /*59f0*/  HFMA2 R3, -RZ, RZ, 0, 5.9604644775390625e-08 ;  /* 0x00000001ff037431 */ /* 0x002fe200000001ff */
[----:B------:R-:W1:Y:S01]  /*5a00*/  LDCU.64 UR8, c[0x0][0x358] ;  /* 0x00006b00ff0877ac */ /* 0x000e620008000a00 */
[----:B------:R-:W-:Y:S03]  /*5a10*/  IMAD.MOV.U32 R0, RZ, RZ, 0x1 ;  /* 0x00000001ff007424 */ /* 0x000fe600078e00ff */
[----:B------:R-:W-:Y:S05]  /*5a20*/  PLOP3.LUT P1, PT, PT, PT, UP2, 0x80, 0x8 ;  /* 0x000000000008781c */ /* 0x000fea0003f2f028 */
[----:B------:R-:W3:Y:S01]  /*5a30*/  @UP2 LDCU.64 UR4, c[0x0][0x888] ;  /* 0x00011100ff0427ac */ /* 0x000ee20008000a00 */
[----:B------:R-:W-:Y:S07]  /*5a40*/  @UP2 UIMAD UR6, UR36, UR38, URZ ;  /* 0x00000026240622a4 */ /* 0x000fee000f8e02ff */
[----:B------:R-:W-:Y:S04]  /*5a50*/  @P1 PRMT R6, R3, 0x7610, R6 ;  /* 0x0000761003061816 */ /* 0x000fe80000000006 */
[----:B------:R-:W-:Y:S05]  /*5a60*/  @!P1 PRMT R6, R0, 0x7610, R6 ;  /* 0x0000761000069816 */ /* 0x000fea0000000006 */
[----:B------:R4:W-:Y:S01]  /*5a70*/  STL.S16 [R1], R6 ;  /* 0x0000000601007387 */ /* 0x0009e20000100600 */
[----:B---3--:R-:W-:Y:S06]  /*5a80*/  @UP2 UIMAD.WIDE UR4, UR6, 0x4, UR4 ;  /* 0x00000004060428a5 */ /* 0x008fec000f8e0204 */
[----:B------:R-:W-:Y:S02]  /*5a90*/  IMAD.U32 R4, RZ, RZ, UR4 ;  /* 0x00000004ff047e24 */ /* 0x000fe4000f8e00ff */
[----:B------:R-:W-:Y:S03]  /*5aa0*/  IMAD.U32 R5, RZ, RZ, UR5 ;  /* 0x00000005ff057e24 */ /* 0x000fe6000f8e00ff */
[----:B------:R-:W3:Y:S02]  /*5ab0*/  @!UP2 LDCU UR4, c[0x0][0x880] ;  /* 0x00011000ff04a7ac */ /* 0x000ee40008000800 */
[----:B-1---5:R4:W5:Y:S02]  /*5ac0*/  @P1 LDG.E R154, desc[UR8][R4.64] ;  /* 0x00000008049a1981 */ /* 0x022964000c1e1900 */
[----:B---34-:R-:W-:Y:S07]  /*5ad0*/  @!P1 MOV R154, UR4 ;  /* 0x00000004009a9c02 */ /* 0x018fee0008000f00 */
.L_x_114:
[----:B-----5:R-:W-:Y:S01]  /*5ae0*/  @!P0 ISETP.EQ.AND P2, PT, R154, RZ, PT ;  /* 0x000000ff9a00820c */ /* 0x020fe20003f42270 */
[----:B------:R-:W-:Y:S01]  /*5af0*/  @!UPT UIADD3 URZ, UPT, UPT, URZ, URZ, URZ ;  /* 0x000000fffffff290 */ /* 0x000fe2000fffe0ff */
[----:B------:R-:W-:Y:S11]  /*5b00*/  @!P0 BRA `(.L_x_115) ;  /* 0x00000000001c8947 */ /* 0x000ff60003800000 */
[----:B------:R-:W-:Y:S01]  /*5b10*/  PLOP3.LUT P2, PT, PT, PT, UP2, 0x80, 0x8 ;  /* 0x000000000008781c */ /* 0x000fe20003f4f028 */
[----:B-1----:R-:W3:Y:S03]  /*5b20*/  LDL R0, [R1] ;  /* 0x0000000001007983 */ /* 0x002ee60000100800 */
[----:B------:R-:W-:Y:S02]  /*5b30*/  PLOP3.LUT P2, PT, P2, PT, PT, 0x8, 0x80 ;  /* 0x000000000080781c */ /* 0x000fe4000174e170 */
[----:B---3--:R-:W-:Y:S11]  /*5b40*/  LOP3.LUT P0, RZ, R0, 0xff, RZ, 0xc0, !PT ;  /* 0x000000ff00ff7812 */ /* 0x008ff6000780c0ff */
[----:B------:R-:W-:Y:S02]  /*5b50*/  @!UPT UIADD3 URZ, UPT, UPT, URZ, URZ, URZ ;  /* 0x000000fffffff290 */ /* 0x000fe4000fffe0ff */
[----:B------:R-:W-:Y:S11]  /*5b60*/  @P0 ISETP.EQ.AND P2, PT, R154, RZ, PT ;  /* 0x000000ff9a00020c */ /* 0x000ff60003f42270 */
[----:B------:R-:W-:Y:S02]  /*5b70*/  @!UPT UIADD3 URZ, UPT, UPT, URZ, URZ, URZ ;  /* 0x000000fffffff290 */ /* 0x000fe4000fffe0ff */
.L_x_115:
[----:B------:R-:W3:Y:S01]  /*5b80*/  SYNCS.PHASECHK.TRANS64.TRYWAIT P0, [UR29+0x1c8], R2 ;  /* 0x0001c802ff0075a7 */ /* 0x000ee2000800111d */
[----:B------:R-:W-:Y:S02]  /*5b90*/  ELECT P1, URZ, PT ;  /* 0x0000000000ff782f */ /* 0x000fe40003820000 */
[----:B------:R-:W-:Y:S01]  /*5ba0*/  IADD3 R10, PT, PT, R10, 0x1, RZ ;  /* 0x000000010a0a7810 */ /* 0x000fe20007ffe0ff */
[----:B---3--:R-:W-:Y:S10]  /*5bb0*/  @!P0 BRA `(.L_x_116) ;  /* 0x0000006000948947 */ /* 0x008ff40003800000 */
.L_x_219:
[----:B------:R-:W-:Y:S01]  /*5bc0*/  PLOP3.LUT P1, PT, P2, P1, PT, 0xf2, 0x2f ;  /* 0x00000000002f781c */ /* 0x000fe20001723e72 */
[----:B------:R-:W-:Y:S01]  /*5bd0*/  UMOV UR6, 0x0 ;  /* 0x0000000000067882 */ /* 0x000fe20000000000 */
[----:B------:R-:W-:Y:S01]  /*5be0*/  UMOV UR7, 0x10000000 ;  /* 0x1000000000077882 */ /* 0x000fe20000000000 */
[----:B------:R-:W-:Y:S01]  /*5bf0*/  UMOV UR28, UR36 ;  /* 0x00000024001c7c82 */ /* 0x000fe20008000000 */
[----:B------:R-:W-:Y:S01]  /*5c00*/  UMOV UR12, UR36 ;  /* 0x00000024000c7c82 */ /* 0x000fe20008000000 */
[----:B------:R-:W-:Y:S01]  /*5c10*/  UMOV UR20, UR36 ;  /* 0x0000002400147c82 */ /* 0x000fe20008000000 */
[C---:B------:R-:W-:Y:S02]  /*5c20*/  ISETP.NE.AND P0, PT, R10.reuse, 0x2, PT ;  /* 0x000000020a00780c */ /* 0x040fe40003f05270 */
[----:B------:R-:W-:Y:S02]  /*5c30*/  LOP3.LUT R11, R11, 0x1, RZ, 0x3c, !PT ;  /* 0x000000010b0b7812 */ /* 0x000fe400078e3cff */
[----:B-1----:R-:W-:Y:S02]  /*5c40*/  SEL R0, RZ, 0x1, P0 ;  /* 0x00000001ff007807 */ /* 0x002fe40000000000 */
[----:B------:R-:W-:Y:S01]  /*5c50*/  SEL R10, R10, RZ, P0 ;  /* 0x000000ff0a0a7207 */ /* 0x000fe20000000000 */
[----:B------:R-:W-:Y:S01]  /*5c60*/  VOTEU.ALL UP0, P1 ;  /* 0x0000000000ff7886 */ /* 0x000fe20000800000 */
[----:B------:R-:W-:Y:S04]  /*5c70*/  LOP3.LUT R9, R9, R0, RZ, 0x3c, !PT ;  /* 0x0000000009097212 */ /* 0x000fe800078e3cff */
[----:B------:R-:W-:Y:S02]  /*5c80*/  @!UP0 UIADD3 UR4, UP1, UPT, UR52, 0x580, URZ ;  /* 0x0000058034048890 */ /* 0x000fe4000ff3e0ff */
[----:B------:R-:W-:Y:S02]  /*5c90*/  @!UP0 USHF.L.U32 UR35, UR46, 0x7, URZ ;  /* 0x000000072e238899 */ /* 0x000fe400080006ff */
[----:B------:R-:W-:Y:S02]  /*5ca0*/  @!UP0 UIADD3.X UR5, UPT, UPT, URZ, UR53, URZ, UP1, !UPT ;  /* 0x00000035ff058290 */ /* 0x000fe40008ffe4ff */
[----:B------:R-:W-:Y:S02]  /*5cb0*/  @!UP0 UIMAD UR34, UR47, 0xa0, URZ ;  /* 0x000000a02f2288a4 */ /* 0x000fe4000f8e02ff */
[----:B------:R-:W-:Y:S02]  /*5cc0*/  @!UP0 UIADD3 UR32, UPT, UPT, UR29, 0x300, URZ ;  /* 0x000003001d208890 */ /* 0x000fe4000fffe0ff */
[----:B------:R-:W-:Y:S01]  /*5cd0*/  @!UP0 UIADD3 UR33, UPT, UPT, UR29, 0x1c0, URZ ;  /* 0x000001c01d218890 */ /* 0x000fe2000fffe0ff */
[----:B------:R-:W-:Y:S01]  /*5ce0*/  VOTEU.ALL UP1, P1 ;  /* 0x0000000000ff7886 */ /* 0x000fe20000820000 */
[----:B------:R-:W-:Y:S02]  /*5cf0*/  @!UP0 UIADD3 UR24, UPT, UPT, UR29, 0x1300, URZ ;  /* 0x000013001d188890 */ /* 0x000fe4000fffe0ff */
[----:B------:R-:W-:Y:S03]  /*5d00*/  @!UP0 UIADD3 UR26, UPT, UPT, UR34, 0x20, URZ ;  /* 0x00000020221a8890 */ /* 0x000fe6000fffe0ff */
[----:B------:R-:W-:Y:S01]  /*5d10*/  UMOV UR25, UR33 ;  /* 0x0000002100197c82 */ /* 0x000fe20008000000 */
[----:B------:R-:W-:Y:S01]  /*5d20*/  UMOV UR27, UR35 ;  /* 0x00000023001b7c82 */ /* 0x000fe20008000000 */
[----:B------:R1:W-:Y:S01]  /*5d30*/  @!UP1 UTMALDG.3D [UR32], [UR4], desc[UR6] ;  /* 0x00000620040095b4 */ /* 0x0003e20008011000 */
[----:B------:R-:W-:Y:S01]  /*5d40*/  VOTEU.ALL UP1, P1 ;  /* 0x0000000000ff7886 */ /* 0x000fe20000820000 */
[----:B------:R-:W-:Y:S02]  /*5d50*/  @!UP0 UIADD3 UR8, UPT, UPT, UR29, 0x2300, URZ ;  /* 0x000023001d088890 */ /* 0x000fe4000fffe0ff */
[----:B------:R-:W-:Y:S01]  /*5d60*/  @!UP0 UIADD3 UR10, UPT, UPT, UR34, 0x40, URZ ;  /* 0x00000040220a8890 */ /* 0x000fe2000fffe0ff */
[----:B------:R-:W-:Y:S01]  /*5d70*/  UMOV UR9, UR33 ;  /* 0x0000002100097c82 */ /* 0x000fe20008000000 */
[----:B------:R-:W-:Y:S01]  /*5d80*/  UMOV UR11, UR35 ;  /* 0x00000023000b7c82 */ /* 0x000fe20008000000 */
[----:B------:R-:W-:Y:S01]  /*5d90*/  @!UP1 UTMALDG.3D [UR24], [UR4], desc[UR6] ;  /* 0x00000618040095b4 */ /* 0x000fe20008011000 */
[----:B------:R-:W-:Y:S01]  /*5da0*/  VOTEU.ALL UP1, P1 ;  /* 0x0000000000ff7886 */ /* 0x000fe20000820000 */
[----:B------:R-:W-:Y:S02]  /*5db0*/  @!UP0 UIADD3 UR16, UPT, UPT, UR29, 0x3300, URZ ;  /* 0x000033001d108890 */ /* 0x000fe4000fffe0ff */
[----:B------:R-:W-:Y:S01]  /*5dc0*/  @!UP0 UIADD3 UR18, UPT, UPT, UR34, 0x60, URZ ;  /* 0x0000006022128890 */ /* 0x000fe2000fffe0ff */
[----:B------:R-:W-:Y:S01]  /*5dd0*/  UMOV UR17, UR33 ;  /* 0x0000002100117c82 */ /* 0x000fe20008000000 */
[----:B------:R-:W-:Y:S01]  /*5de0*/  UMOV UR19, UR35 ;  /* 0x0000002300137c82 */ /* 0x000fe20008000000 */
[----:B------:R3:W-:Y:S01]  /*5df0*/  @!UP1 UTMALDG.3D [UR8], [UR4], desc[UR6] ;  /* 0x00000608040095b4 */ /* 0x0007e20008011000 */
[----:B------:R-:W-:Y:S02]  /*5e00*/  UIADD3 UR47, UPT, UPT, UR13, UR57, URZ ;  /* 0x000000390d2f7290 */ /* 0x000fe4000fffe0ff */
[----:B------:R-:W-:Y:S02]  /*5e10*/  UIADD3 UR46, UPT, UPT, UR14, UR56, URZ ;  /* 0x000000380e2e7290 */ /* 0x000fe4000fffe0ff */
[----:B------:R-:W-:Y:S01]  /*5e20*/  UPLOP3.LUT UP1, UPT, UPT, UPT, UPT, 0x80, 0x8 ;  /* 0x000000000008789c */ /* 0x000fe20003f2f070 */
[----:B-1----:R-:W-:Y:S01]  /*5e30*/  UMOV UR36, UR30 ;  /* 0x0000001e00247c82 */ /* 0x002fe20008000000 */
[----:B---3--:R-:W-:Y:S02]  /*5e40*/  @!UP0 UIADD3 UR8, UPT, UPT, UR29, 0x4300, URZ ;  /* 0x000043001d088890 */ /* 0x008fe4000fffe0ff */
[----:B------:R-:W-:Y:S01]  /*5e50*/  @!UP0 UIADD3 UR10, UPT, UPT, UR34, 0x80, URZ ;  /* 0x00000080220a8890 */ /* 0x000fe2000fffe0ff */
[----:B------:R-:W-:Y:S05]  /*5e60*/  VOTEU.ALL UP0, P1 ;  /* 0x0000000000ff7886 */ /* 0x000fea0000800000 */
[----:B------:R3:W-:Y:S01]  /*5e70*/  @!UP0 UTMALDG.3D [UR16], [UR4], desc[UR6] ;  /* 0x00000610040085b4 */ /* 0x0007e20008011000 */
[----:B------:R-:W-:Y:S05]  /*5e80*/  VOTEU.ALL UP0, P1 ;  /* 0x0000000000ff7886 */ /* 0x000fea0000800000 */
[----:B------:R3:W-:Y:S01]  /*5e90*/  @!UP0 UTMALDG.3D [UR8], [UR4], desc[UR6] ;  /* 0x00000608040085b4 */ /* 0x0007e20008011000 */
[----:B------:R3:W-:Y:S01]  /*5ea0*/  @!P1 SYNCS.ARRIVE.TRANS64.RED.A0TR RZ, [UR29+0x1c0], R8 ;  /* 0x0001c008ffff99a7 */ /* 0x0007e2000830041d */
[----:B------:R-:W-:Y:S01]  /*5eb0*/  SYNCS.ARRIVE.TRANS64.RED.A1T0 RZ, [UR44], RZ ;  /* 0x000000ffffff79a7 */ /* 0x000fe2000810042c */
[----:B------:R-:W-:Y:S05]  /*5ec0*/  BRA.U UP3, `(.L_x_117) ;  /* 0xfffffff503207547 */ /* 0x000fea000b83ffff */
[----:B------:R-:W-:Y:S07]  /*5ed0*/  MOV R0, UR29 ;  /* 0x0000001d00007c02 */ /* 0x000fee0008000f00 */
.L_x_118:
[----:B-1----:R-:W-:-:S04]  /*5ee0*/  SHF.L.U32 R3, R11, 0x1f, RZ ;  /* 0x0000001f0b037819 */ /* 0x002fc800000006ff */
[----:B------:R1:W4:Y:S03]  /*5ef0*/  SYNCS.PHASECHK.TRANS64.TRYWAIT P0, [R0+URZ+0x1c8], R3 ;  /* 0x0001c803000075a7 */ /* 0x00032600080011ff */
[----:B----4-:R-:W-:Y:S05]  /*5f00*/  @!P0 NANOSLEEP.SYNCS 0x989680 ;  /* 0x009896800000895d */ /* 0x010fea0003900000 */
[----:B------:R-:W4:Y:S02]  /*5f10*/  @!P0 SYNCS.PHASECHK.TRANS64 P0, [R0+URZ+0x1c8], R3 ;  /* 0x0001c803000085a7 */ /* 0x000f2400080010ff */
[----:B--234-:R-:W-:Y:S05]  /*5f20*/  @P0 EXIT ;  /* 0x000000000000094d */ /* 0x01cfea0003800000 */
[----:B------:R-:W-:Y:S05]  /*5f30*/  BRA `(.L_x_118) ;  /* 0xfffffffc00e87947 */ /* 0x000fea000383ffff */
.L_x_109:
[----:B------:R-:W-:-:S06]  /*5f40*/  UISETP.GE.AND UP0, UPT, UR14, 0x4, UPT ;  /* 0x000000040e00788c */ /* 0x000fcc000bf06270 */
[----:B------:R-:W-:-:S13]  /*5f50*/  PLOP3.LUT P0, PT, PT, PT, UP0, 0x80, 0x8 ;  /* 0x000000000008781c */ /* 0x000fda0003f0f008 */
[----:B------:R-:W-:Y:S05]  /*5f60*/  @!P0 EXIT ;  /* 0x000000000000894d */ /* 0x000fea0003800000 */
[----:B------:R-:W-:Y:S01]  /*5f70*/  BAR.SYNC.DEFER_BLOCKING 0x6, 0xa0 ;  /* 0x0182800000007b1d */ /* 0x000fe20000010000 */
[----:B------:R-:W-:-:S05]  /*5f80*/  IMAD.U32 R2, R4, 0x10000, RZ ;  /* 0x0001000004027824 */ /* 0x000fca00078e00ff */
[----:B------:R-:W-:Y:S01]  /*5f90*/  UMOV UR4, 0x400 ;  /* 0x0000040000047882 */ /* 0x000fe20000000000 */
[----:B------:R-:W-:Y:S01]  /*5fa0*/  LOP3.LUT R2, R2, 0x600000, RZ, 0xc0, !PT ;  /* 0x0060000002027812 */ /* 0x000fe200078ec0ff */
[----:B------:R-:W-:Y:S01]  /*5fb0*/  ULEA UR4, UR5, UR4, 0x18 ;  /* 0x0000000405047291 */ /* 0x000fe2000f8ec0ff */
[----:B------:R-:W-:Y:S01]  /*5fc0*/  STL [R1+0x4], RZ ;  /* 0x000004ff01007387 */ /* 0x000fe20000100800 */
[----:B------:R-:W1:Y:S01]  /*5fd0*/  LDCU UR42, c[0x0][0xb0c] ;  /* 0x00016180ff2a77ac */ /* 0x000e620008000800 */
[----:B------:R-:W2:Y:S01]  /*5fe0*/  LDCU UR62, c[0x0][0xb20] ;  /* 0x00016400ff3e77ac */ /* 0x000ea20008000800 */
[----:B------:R-:W3:Y:S01]  /*5ff0*/  LDCU UR39, c[0x0][0xb30] ;  /* 0x00016600ff2777ac */ /* 0x000ee20008000800 */
[----:B------:R-:W4:Y:S04]  /*6000*/  LDCU.64 UR58, c[0x0][0x888] ;  /* 0x00011100ff3a77ac */ /* 0x000f280008000a00 */
[----:B------:R-:W1:Y:S01]  /*6010*/  LDS R3, [UR4+0x280] ;  /* 0x00028004ff037984 */ /* 0x000e620008000800 */
[----:B------:R-:W1:Y:S01]  /*6020*/  LDCU.64 UR40, c[0x0][0xb28] ;  /* 0x00016500ff2877ac */ /* 0x000e620008000a00 */
[----:B------:R-:W1:Y:S01]  /*6030*/  LDCU.128 UR52, c[0x0][0xb10] ;  /* 0x00016200ff3477ac */ /* 0x000e620008000c00 */
[----:B------:R-:W-:Y:S01]  /*6040*/  UMOV UR43, URZ ;  /* 0x000000ff002b7c82 */ /* 0x000fe20008000000 */
[----:B------:R-:W-:Y:S01]  /*6050*/  UMOV UR50, URZ ;  /* 0x000000ff00327c82 */ /* 0x000fe20008000000 */
[----:B------:R-:W-:Y:S01]  /*6060*/  UMOV UR18, URZ ;  /* 0x000000ff00127c82 */ /* 0x000fe20008000000 */
[----:B------:R-:W-:Y:S01]  /*6070*/  UMOV UR49, URZ ;  /* 0x000000ff00317c82 */ /* 0x000fe20008000000 */
[----:B-1234-:R-:W-:-:S07]  /*6080*/  IADD3 R2, PT, PT, R3, R2, RZ ;  /* 0x0000000203027210 */ /* 0x01efce0007ffe0ff */
.L_x_139:
[----:B-1----:R-:W1:Y:S01]  /*6090*/  S2UR UR61, SR_CgaCtaId ;  /* 0x00000000003d79c3 */ /* 0x002e620000008800 */
[----:B------:R-:W-:Y:S01]  /*60a0*/  UMOV UR44, 0x400 ;  /* 0x00000400002c7882 */ /* 0x000fe20000000000 */
[----:B------:R-:W-:Y:S04]  /*60b0*/  MOV R0, UR49 ;  /* 0x0000003100007c02 */ /* 0x000fe80008000f00 */
[----:B------:R-:W-:Y:S01]  /*60c0*/  SHF.L.U32 R3, R0, 0x1f, RZ ;  /* 0x0000001f00037819 */ /* 0x000fe200000006ff */
[----:B-1----:R-:W-:Y:S04]  /*60d0*/  ULEA UR44, UR61, UR44, 0x18 ;  /* 0x0000002c3d2c7291 */ /* 0x002fe8000f8ec0ff */
[----:B------:R-:W-:Y:S09]  /*60e0*/  ULEA UR4, UR18, UR44, 0x3 ;  /* 0x0000002c12047291 */ /* 0x000ff2000f8e18ff */
[----:B------:R-:W1:Y:S02]  /*60f0*/  SYNCS.PHASECHK.TRANS64.TRYWAIT P0, [UR4+0x1e0], R3 ;  /* 0x0001e003ff0075a7 */ /* 0x000e640008001104 */
[----:B-1----:R-:W-:Y:S05]  /*6100*/  @!P0 BRA `(.L_x_119) ;  /* 0x0000005c00588947 */ /* 0x002fea0003800000 */
.L_x_221:
[----:B------:R-:W-:Y:S02]  /*6110*/  ULEA UR5, UR18, UR44, 0x4 ;  /* 0x0000002c12057291 */ /* 0x000fe4000f8e20ff */
[----:B------:R-:W-:Y:S01]  /*6120*/  UIADD3 UR4, UPT, UPT, UR4, 0x1f0, URZ ;  /* 0x000001f004047890 */ /* 0x000fe2000fffe0ff */
[----:B------:R-:W2:Y:S03]  /*6130*/  LDCU UR10, c[0x0][0xb24] ;  /* 0x00016480ff0a77ac */ /* 0x000ea60008000800 */
[----:B------:R-:W-:Y:S03]  /*6140*/  UPRMT UR4, URZ, 0x654, UR4 ;  /* 0x00000654ff047896 */ /* 0x000fe60008000004 */
[----:B------:R-:W3:Y:S01]  /*6150*/  LDS.128 R4, [UR5+0x260] ;  /* 0x00026005ff047984 */ /* 0x000ee20008000c00 */
[----:B------:R-:W-:Y:S01]  /*6160*/  @!PT LDS RZ, [RZ] ;  /* 0x00000000fffff984 */ /* 0x000fe20000000800 */
[----:B------:R-:W-:Y:S01]  /*6170*/  @!PT LDS RZ, [RZ] ;  /* 0x00000000fffff984 */ /* 0x000fe20000000800 */
[----:B------:R-:W-:Y:S01]  /*6180*/  @!PT LDS RZ, [RZ] ;  /* 0x00000000fffff984 */ /* 0x000fe20000000800 */
[----:B------:R-:W-:Y:S01]  /*6190*/  @!PT LDS RZ, [RZ] ;  /* 0x00000000fffff984 */ /* 0x000fe20000000800 */
[----:B------:R4:W-:Y:S07]  /*61a0*/  MEMBAR.ALL.CTA ;  /* 0x0000000000007992 */ /* 0x0009ee0000008000 */
[----:B----4-:R-:W4:Y:S02]  /*61b0*/  FENCE.VIEW.ASYNC.S ;  /* 0x00000000000073c6 */ /* 0x010f240000000000 */
[----:B----4-:R-:W-:Y:S01]  /*61c0*/  SYNCS.ARRIVE.TRANS64.RED.A1T0 RZ, [UR4], RZ ;  /* 0x000000ffffff79a7 */ /* 0x010fe20008100404 */
[----:B---3--:R-:W-:Y:S11]  /*61d0*/  LOP3.LUT P0, RZ, R6, 0x1, RZ, 0xc0, !PT ;  /* 0x0000000106ff7812 */ /* 0x008ff6000780c0ff */
[----:B------:R-:W-:Y:S02]  /*61e0*/  @!UPT UIADD3 URZ, UPT, UPT, URZ, URZ, URZ ;  /* 0x000000fffffff290 */ /* 0x000fe4000fffe0ff */
[----:B------:R-:W-:Y:S01]  /*61f0*/  VOTEU.ANY UP0, P0 ;  /* 0x0000000000ff7886 */ /* 0x000fe20000000100 */
[----:B------:R-:W-:Y:S01]  /*6200*/  PLOP3.LUT P3, PT, PT, PT, UP0, 0x80, 0x8 ;  /* 0x000000000008781c */ /* 0x000fe20003f6f008 */
[----:B------:R-:W-:Y:S01]  /*6210*/  UP2UR UR48, UPR, URZ, 0x1 ;  /* 0x00000001ff307883 */ /* 0x000fe20008000000 */
[----:B------:R-:W-:Y:S02]  /*6220*/  PLOP3.LUT P1, PT, PT, PT, UP0, 0x80, 0x8 ;  /* 0x000000000008781c */ /* 0x000fe40003f2f008 */
[----:B------:R-:W-:Y:S02]  /*6230*/  PLOP3.LUT P2, PT, PT, PT, UP0, 0x80, 0x8 ;  /* 0x000000000008781c */ /* 0x000fe40003f4f008 */
[----:B------:R-:W-:Y:S01]  /*6240*/  PLOP3.LUT P0, PT, PT, PT, UP0, 0x80, 0x8 ;  /* 0x000000000008781c */ /* 0x000fe20003f0f008 */
[----:B--2---:R-:W-:Y:S06]  /*6250*/  UISETP.GE.AND UP0, UPT, UR10, 0x1, UPT ;  /* 0x000000010a00788c */ /* 0x004fec000bf06270 */
[----:B-1----:R-:W-:Y:S02]  /*6260*/  @P3 MOV R3, R4 ;  /* 0x0000000400033202 */ /* 0x002fe40000000f00 */
[----:B------:R-:W-:Y:S02]  /*6270*/  @P1 LOP3.LUT R0, R5, 0xffff, RZ, 0xc0, !PT ;  /* 0x0000ffff05001812 */ /* 0x000fe400078ec0ff */
[----:B------:R-:W-:Y:S02]  /*6280*/  @P2 R2UR UR38, R3 ;  /* 0x00000000032622ca */ /* 0x000fe400000e0000 */
[----:B------:R-:W-:Y:S01]  /*6290*/  @P0 R2UR UR37, R0 ;  /* 0x00000000002502ca */ /* 0x000fe200000e0000 */
[----:B------:R-:W-:Y:S03]  /*62a0*/  @!UPT UIADD3 URZ, UPT, UPT, URZ, URZ, URZ ;  /* 0x000000fffffff290 */ /* 0x000fe6000fffe0ff */
[----:B------:R-:W-:Y:S11]  /*62b0*/  BRA.U !UP0, `(.L_x_120) ;  /* 0x0000000108c87547 */ /* 0x000ff6000b800000 */
[----:B------:R-:W1:Y:S01]  /*62c0*/  LDCU UR7, c[0x0][0x370] ;  /* 0x00006e00ff0777ac */ /* 0x000e620008000800 */
[----:B------:R-:W2:Y:S01]  /*62d0*/  LDCU UR4, c[0x0][0x374] ;  /* 0x00006e80ff0477ac */ /* 0x000ea20008000800 */
[----:B------:R-:W-:Y:S02]  /*62e0*/  UISETP.NE.AND UP0, UPT, UR54, 0x1, UPT ;  /* 0x000000013600788c */ /* 0x000fe4000bf05270 */
[----:B------:R-:W-:Y:S02]  /*62f0*/  UIMAD.WIDE.U32 UR12, UR37, UR55, URZ ;  /* 0x00000037250c72a5 */ /* 0x000fe4000f8e00ff */
[----:B------:R-:W-:Y:S02]  /*6300*/  UISETP.NE.AND UP1, UPT, UR42, 0x1, UPT ;  /* 0x000000012a00788c */ /* 0x000fe4000bf25270 */
[----:B------:R-:W-:Y:S02]  /*6310*/  UISETP.NE.AND UP2, UPT, UR10, 0x1, UPT ;  /* 0x000000010a00788c */ /* 0x000fe4000bf45270 */
[----:B------:R-:W-:Y:S02]  /*6320*/  UIMAD.WIDE.U32 UR16, UR38, UR52, URZ ;  /* 0x00000034261072a5 */ /* 0x000fe4000f8e00ff */
[----:B-1----:R-:W-:Y:S02]  /*6330*/  UIMAD.WIDE.U32 UR14, UR7, UR52, URZ ;  /* 0x00000034070e72a5 */ /* 0x002fe4000f8e00ff */
[----:B--2---:R-:W-:Y:S07]  /*6340*/  UIMAD.WIDE.U32 UR8, UR4, UR55, URZ ;  /* 0x00000037040872a5 */ /* 0x004fee000f8e00ff */
[----:B------:R-:W-:Y:S02]  /*6350*/  UMOV UR5, UR9 ;  /* 0x0000000900057c82 */ /* 0x000fe40008000000 */
[----:B------:R-:W-:Y:S03]  /*6360*/  @UP0 USHF.R.U32.HI UR4, URZ, UR62, UR5 ;  /* 0x0000003eff040299 */ /* 0x000fe60008011605 */
[----:B------:R-:W-:Y:S01]  /*6370*/  UMOV UR5, UR13 ;  /* 0x0000000d00057c82 */ /* 0x000fe20008000000 */
[----:B------:R-:W-:Y:S02]  /*6380*/  UIMAD.WIDE.U32 UR8, UR4, UR40, URZ ;  /* 0x00000028040872a5 */ /* 0x000fe4000f8e00ff */
[----:B------:R-:W-:Y:S03]  /*6390*/  USHF.R.U32.HI UR6, URZ, UR62, UR5 ;  /* 0x0000003eff067299 */ /* 0x000fe60008011605 */
[----:B------:R-:W-:Y:S01]  /*63a0*/  UMOV UR5, UR15 ;  /* 0x0000000f00057c82 */ /* 0x000fe20008000000 */
[----:B------:R-:W-:Y:S02]  /*63b0*/  USEL UR6, UR37, UR6, !UP0 ;  /* 0x0000000625067287 */ /* 0x000fe4000c000000 */
[----:B------:R-:W-:Y:S01]  /*63c0*/  @UP1 USHF.R.U32.HI UR7, URZ, UR53, UR5 ;  /* 0x00000035ff071299 */ /* 0x000fe20008011605 */
[----:B------:R-:W-:Y:S02]  /*63d0*/  UMOV UR8, UR9 ;  /* 0x0000000900087c82 */ /* 0x000fe40008000000 */
[----:B------:R-:W-:Y:S01]  /*63e0*/  UMOV UR5, UR17 ;  /* 0x0000001100057c82 */ /* 0x000fe20008000000 */
[----:B------:R-:W-:Y:S02]  /*63f0*/  UIMAD.WIDE.U32 UR12, UR7, UR40, URZ ;  /* 0x00000028070c72a5 */ /* 0x000fe4000f8e00ff */
[----:B------:R-:W-:Y:S02]  /*6400*/  @UP2 USHF.R.U32.HI UR4, URZ, UR41, UR8 ;  /* 0x00000029ff042299 */ /* 0x000fe40008011608 */
[----:B------:R-:W-:Y:S02]  /*6410*/  USHF.R.U32.HI UR5, URZ, UR53, UR5 ;  /* 0x00000035ff057299 */ /* 0x000fe40008011605 */
[----:B------:R-:W-:Y:S02]  /*6420*/  UIMAD UR4, UR10, UR4, URZ ;  /* 0x000000040a0472a4 */ /* 0x000fe4000f8e02ff */
[----:B------:R-:W-:Y:S02]  /*6430*/  USEL UR5, UR38, UR5, !UP1 ;  /* 0x0000000526057287 */ /* 0x000fe4000c800000 */
[----:B------:R-:W-:Y:S01]  /*6440*/  UISETP.GE.AND UP0, UPT, UR6, UR4, UPT ;  /* 0x000000040600728c */ /* 0x000fe2000bf06270 */
[----:B------:R-:W-:Y:S01]  /*6450*/  UMOV UR8, UR13 ;  /* 0x0000000d00087c82 */ /* 0x000fe20008000000 */
[----:B------:R-:W-:Y:S02]  /*6460*/  UIMAD.WIDE.U32 UR12, UR6, UR40, URZ ;  /* 0x00000028060c72a5 */ /* 0x000fe4000f8e00ff */
[----:B------:R-:W-:Y:S04]  /*6470*/  @UP2 USHF.R.U32.HI UR7, URZ, UR41, UR8 ;  /* 0x00000029ff072299 */ /* 0x000fe80008011608 */
[----:B------:R-:W-:Y:S01]  /*6480*/  UIMAD UR8, UR10, UR7, URZ ;  /* 0x000000070a0872a4 */ /* 0x000fe2000f8e02ff */
[----:B------:R-:W-:Y:S03]  /*6490*/  UMOV UR4, UR13 ;  /* 0x0000000d00047c82 */ /* 0x000fe60008000000 */
[----:B------:R-:W-:Y:S02]  /*64a0*/  UISETP.GE.OR UP0, UPT, UR5, UR8, UP0 ;  /* 0x000000080500728c */ /* 0x000fe40008706670 */
[----:B------:R-:W-:Y:S02]  /*64b0*/  USHF.R.U32.HI UR4, URZ, UR41, UR4 ;  /* 0x00000029ff047299 */ /* 0x000fe40008011604 */
[----:B------:R-:W-:Y:S02]  /*64c0*/  UIMAD.WIDE.U32 UR8, UR5, UR40, URZ ;  /* 0x00000028050872a5 */ /* 0x000fe4000f8e00ff */
[----:B------:R-:W-:Y:S02]  /*64d0*/  USEL UR12, UR6, UR4, !UP2 ;  /* 0x00000004060c7287 */ /* 0x000fe4000d000000 */
[----:B------:R-:W-:Y:S02]  /*64e0*/  UIADD3 UR8, UPT, UPT, -UR5, URZ, URZ ;  /* 0x000000ff05087290 */ /* 0x000fe4000fffe1ff */
[----:B------:R-:W-:Y:S01]  /*64f0*/  UIADD3 UR11, UPT, UPT, -UR12, URZ, URZ ;  /* 0x000000ff0c0b7290 */ /* 0x000fe2000fffe1ff */
[----:B------:R-:W-:Y:S01]  /*6500*/  @!UP0 UMOV UR4, UR9 ;  /* 0x0000000900048c82 */ /* 0x000fe20008000000 */
[----:B------:R-:W-:Y:S02]  /*6510*/  UIADD3 UR9, UPT, UPT, -UR6, URZ, URZ ;  /* 0x000000ff06097290 */ /* 0x000fe4000fffe1ff */
[----:B------:R-:W-:Y:S02]  /*6520*/  @!UP0 USHF.R.U32.HI UR4, URZ, UR41, UR4 ;  /* 0x00000029ff048299 */ /* 0x000fe40008011604 */
[----:B------:R-:W-:Y:S02]  /*6530*/  UIMAD UR11, UR10, UR11, UR6 ;  /* 0x0000000b0a0b72a4 */ /* 0x000fe4000f8e0206 */
[----:B------:R-:W-:Y:S04]  /*6540*/  @!UP0 USEL UR4, UR5, UR4, !UP2 ;  /* 0x0000000405048287 */ /* 0x000fe8000d000000 */
[----:B------:R-:W-:Y:S02]  /*6550*/  @!UP0 UIMAD UR11, UR7, UR11, UR4 ;  /* 0x0000000b070b82a4 */ /* 0x000fe4000f8e0204 */
[----:B------:R-:W-:Y:S02]  /*6560*/  @!UP0 UIADD3 UR12, UPT, UPT, UR12, -UR4, URZ ;  /* 0x800000040c0c8290 */ /* 0x000fe4000fffe0ff */
[----:B------:R-:W-:Y:S02]  /*6570*/  UIMAD UR7, UR42, UR8, UR38 ;  /* 0x000000082a0772a4 */ /* 0x000fe4000f8e0226 */
[----:B------:R-:W-:Y:S02]  /*6580*/  @!UP0 UIMAD UR6, UR12, UR10, UR5 ;  /* 0x0000000a0c0682a4 */ /* 0x000fe4000f8e0205 */
[----:B------:R-:W-:Y:S01]  /*6590*/  UIMAD UR4, UR54, UR9, UR37 ;  /* 0x00000009360472a4 */ /* 0x000fe2000f8e0225 */
[----:B------:R-:W-:Y:S02]  /*65a0*/  @!UP0 UMOV UR5, UR11 ;  /* 0x0000000b00058c82 */ /* 0x000fe40008000000 */
[----:B------:R-:W-:Y:S02]  /*65b0*/  UIMAD UR38, UR5, UR42, UR7 ;  /* 0x0000002a052672a4 */ /* 0x000fe4000f8e0207 */
[----:B------:R-:W-:Y:S11]  /*65c0*/  UIMAD UR37, UR6, UR54, UR4 ;  /* 0x00000036062572a4 */ /* 0x000ff6000f8e0204 */
[----:B------:R-:W-:Y:S01]  /*65d0*/  @!UPT UIADD3 URZ, UPT, UPT, URZ, URZ, URZ ;  /* 0x000000fffffff290 */ /* 0x000fe2000fffe0ff */
.L_x_120:
[----:B------:R-:W-:Y:S02]  /*65e0*/  UISETP.NE.AND UP0, UPT, UR39, 0x1, UPT ;  /* 0x000000012700788c */ /* 0x000fe4000bf05270 */
[----:B------:R-:W-:Y:S02]  /*65f0*/  UISETP.NE.AND UP1, UPT, UR48, URZ, UPT ;  /* 0x000000ff3000728c */ /* 0x000fe4000bf25270 */
[----:B------:R-:W-:Y:S04]  /*6600*/  UIADD3 UR45, UPT, UPT, UR18, 0x1, URZ ;  /* 0x00000001122d7890 */ /* 0x000fe8000fffe0ff */
[----:B------:R-:W-:Y:S02]  /*6610*/  PLOP3.LUT P1, PT, PT, PT, UP1, 0x80, 0x8 ;  /* 0x000000000008781c */ /* 0x000fe40003f2f018 */
[----:B------:R-:W-:Y:S01]  /*6620*/  PLOP3.LUT P0, PT, PT, PT, UP1, 0x80, 0x8 ;  /* 0x000000000008781c */ /* 0x000fe20003f0f018 */
[----:B------:R-:W1:Y:S01]  /*6630*/  @!UP0 LDCU.128 UR12, c[0x0][0xb10] ;  /* 0x00016200ff0c87ac */ /* 0x000e620008000c00 */
[----:B------:R-:W2:Y:S09]  /*6640*/  @!UP0 LDCU UR5, c[0x0][0xb0c] ;  /* 0x00016180ff0587ac */ /* 0x000eb20008000800 */
[----:B------:R-:W-:Y:S01]  /*6650*/  @P1 SHF.R.U32.HI R4, RZ, 0x10, R5 ;  /* 0x00000010ff041819 */ /* 0x000fe20000011605 */
[----:B------:R-:W3:Y:S03]  /*6660*/  @!UP0 LDCU UR10, c[0x0][0xb20] ;  /* 0x00016400ff0a87ac */ /* 0x000ee60008000800 */
[----:B------:R-:W-:Y:S01]  /*6670*/  @P0 R2UR UR51, R4 ;  /* 0x00000000043302ca */ /* 0x000fe200000e0000 */
[----:B-1----:R-:W-:Y:S02]  /*6680*/  UIMAD.WIDE.U32 UR8, UR38, UR12, URZ ;  /* 0x0000000c260872a5 */ /* 0x002fe4000f8e00ff */
[----:B------:R-:W-:Y:S02]  /*6690*/  UIMAD.WIDE.U32 UR6, UR37, UR15, URZ ;  /* 0x0000000f250672a5 */ /* 0x000fe4000f8e00ff */
[----:B------:R-:W-:Y:S03]  /*66a0*/  @!UP0 UISETP.NE.AND UP1, UPT, UR14, 0x1, UPT ;  /* 0x000000010e00888c */ /* 0x000fe6000bf25270 */
[----:B------:R-:W-:Y:S01]  /*66b0*/  @!UP0 UMOV UR4, UR9 ;  /* 0x0000000900048c82 */ /* 0x000fe20008000000 */
[----:B--2---:R-:W-:Y:S02]  /*66c0*/  @!UP0 UISETP.NE.AND UP2, UPT, UR5, 0x1, UPT ;  /* 0x000000010500888c */ /* 0x004fe4000bf45270 */
[----:B------:R-:W-:Y:S01]  /*66d0*/  @!UP0 USHF.R.U32.HI UR4, URZ, UR13, UR4 ;  /* 0x0000000dff048299 */ /* 0x000fe20008011604 */
[----:B------:R-:W-:Y:S02]  /*66e0*/  @!UP0 UMOV UR6, UR7 ;  /* 0x0000000700068c82 */ /* 0x000fe40008000000 */
[----:B---3--:R-:W-:Y:S02]  /*66f0*/  @!UP0 USHF.R.U32.HI UR6, URZ, UR10, UR6 ;  /* 0x0000000aff068299 */ /* 0x008fe40008011606 */
[----:B------:R-:W-:Y:S02]  /*6700*/  @!UP0 USEL UR7, UR38, UR4, !UP2 ;  /* 0x0000000426078287 */ /* 0x000fe4000d000000 */
[----:B------:R-:W-:Y:S04]  /*6710*/  @!UP0 USEL UR6, UR37, UR6, !UP1 ;  /* 0x0000000625068287 */ /* 0x000fe8000c800000 */
[----:B------:R-:W-:Y:S02]  /*6720*/  @!UP0 UIADD3 UR4, UPT, UPT, -UR7, UR6, URZ ;  /* 0x0000000607048290 */ /* 0x000fe4000fffe1ff */
[----:B------:R-:W-:Y:S02]  /*6730*/  @!UP0 UIADD3 UR6, UPT, UPT, UR7, -UR6, URZ ;  /* 0x8000000607068290 */ /* 0x000fe4000fffe0ff */
[----:B------:R-:W-:Y:S02]  /*6740*/  UIADD3 UR7, UPT, UPT, UR44, 0x300, URZ ;  /* 0x000003002c077890 */ /* 0x000fe4000fffe0ff */
[----:B------:R-:W-:Y:S02]  /*6750*/  @!UP0 UIMAD UR38, UR4, UR5, UR38 ;  /* 0x00000005042682a4 */ /* 0x000fe4000f8e0226 */
[----:B------:R-:W-:Y:S02]  /*6760*/  @!UP0 UIMAD UR37, UR6, UR14, UR37 ;  /* 0x0000000e062582a4 */ /* 0x000fe4000f8e0225 */
[----:B------:R-:W-:Y:S09]  /*6770*/  ULOP3.LUT UP0, URZ, UR7, 0x90, URZ, 0xc0, !UPT ;  /* 0x0000009007ff7892 */ /* 0x000ff2000f80c0ff */
[----:B------:R-:W-:Y:S05]  /*6780*/  BRA.U !UP0, `(.L_x_121) ;  /* 0x0000000108407547 */ /* 0x000fea000b800000 */
[----:B------:R-:W1:Y:S01]  /*6790*/  LDCU.64 UR8, c[0x4][0x80] ;  /* 0x01001000ff0877ac */ /* 0x000e620008000a00 */
[----:B------:R-:W-:Y:S01]  /*67a0*/  MOV R15, 0x0 ;  /* 0x00000000000f7802 */ /* 0x000fe20000000f00 */
[----:B------:R-:W-:Y:S02]  /*67b0*/  HFMA2 R12, -RZ, RZ, 0, 5.9604644775390625e-08 ;  /* 0x00000001ff0c7431 */ /* 0x000fe400000001ff */
[----:B------:R-:W-:Y:S02]  /*67c0*/  IMAD.MOV.U32 R8, RZ, RZ, 0x70 ;  /* 0x00000070ff087424 */ /* 0x000fe400078e00ff */
[----:B------:R-:W-:Y:S01]  /*67d0*/  IMAD.MOV.U32 R13, RZ, RZ, RZ ;  /* 0x000000ffff0d7224 */ /* 0x000fe200078e00ff */
[----:B------:R-:W2:Y:S01]  /*67e0*/  LDCU.64 UR6, c[0x4][0x88] ;  /* 0x01001100ff0677ac */ /* 0x000ea20008000a00 */
[----:B------:R-:W3:Y:S01]  /*67f0*/  LDC.64 R14, c[0x4][R15] ;  /* 0x010000000f0e7b82 */ /* 0x000ee20000000a00 */
[----:B------:R-:W4:Y:S01]  /*6800*/  LDCU.64 UR4, c[0x4][0x8] ;  /* 0x01000100ff0477ac */ /* 0x000f220008000a00 */
[----:B-1----:R-:W-:Y:S01]  /*6810*/  MOV R5, UR9 ;  /* 0x0000000900057c02 */ /* 0x002fe20008000f00 */
[----:B------:R-:W-:Y:S01]  /*6820*/  IMAD.U32 R4, RZ, RZ, UR8 ;  /* 0x00000008ff047e24 */ /* 0x000fe2000f8e00ff */
[----:B--2---:R-:W-:Y:S01]  /*6830*/  MOV R7, UR7 ;  /* 0x0000000700077c02 */ /* 0x004fe20008000f00 */
[----:B------:R-:W-:Y:S01]  /*6840*/  IMAD.U32 R6, RZ, RZ, UR6 ;  /* 0x00000006ff067e24 */ /* 0x000fe2000f8e00ff */
[----:B----4-:R-:W-:Y:S01]  /*6850*/  MOV R11, UR5 ;  /* 0x00000005000b7c02 */ /* 0x010fe20008000f00 */
[----:B------:R-:W-:Y:S02]  /*6860*/  IMAD.U32 R10, RZ, RZ, UR4 ;  /* 0x00000004ff0a7e24 */ /* 0x000fe4000f8e00ff */
[----:B------:R-:W-:Y:S07]  /*6870*/  LEPC R20, `(.L_x_121) ;  /* 0x000000001014794e */ /* 0x000fee0000000000 */
[----:B---3-5:R-:W-:Y:S05]  /*6880*/  CALL.ABS.NOINC R14 ;  /* 0x000000000e007343 */ /* 0x028fea0003c00000 */
.L_x_121:
[----:B------:R-:W-:Y:S04]  /*6890*/  UIADD3 UR4, UPT, UPT, UR44, 0x5300, URZ ;  /* 0x000053002c047890 */ /* 0x000fe8000fffe0ff */
        /* <DEDUP_REMOVED lines=18> */
.L_x_122:
[----:B------:R-:W-:Y:S01]  /*69c0*/  PLOP3.LUT P1, PT, PT, PT, PT, 0x8, 0x80 ;  /* 0x000000000080781c */ /* 0x000fe20003f2e170 */
[----:B------:R-:W-:Y:S01]  /*69d0*/  UISETP.NE.AND UP1, UPT, UR60, URZ, UPT ;  /* 0x000000ff3c00728c */ /* 0x000fe2000bf25270 */
[----:B------:R1:W5:Y:S01]  /*69e0*/  LDL R16, [R1] ;  /* 0x0000000001107983 */ /* 0x0003620000100800 */
[----:B------:R-:W2:Y:S04]  /*69f0*/  LDC.64 R6, c[0x0][0x890] ;  /* 0x00022400ff067b82 */ /* 0x000ea80000000a00 */
[----:B------:R-:W-:Y:S04]  /*6a00*/  PLOP3.LUT P0, PT, PT, PT, UP1, 0x80, 0x8 ;  /* 0x000000000008781c */ /* 0x000fe80003f0f018 */
[----:B------:R-:W3:Y:S01]  /*6a10*/  LDC.64 R4, c[0x0][0x8b0] ;  /* 0x00022c00ff047b82 */ /* 0x000ee20000000a00 */
[----:B------:R-:W4:Y:S01]  /*6a20*/  @UP1 LDCU.64 UR4, c[0x0][0x888] ;  /* 0x00011100ff0417ac */ /* 0x000f220008000a00 */
[----:B--2---:R-:W-:Y:S01]  /*6a30*/  ISETP.NE.U32.AND P3, PT, R6, RZ, PT ;  /* 0x000000ff0600720c */ /* 0x004fe20003f65070 */
[----:B----4-:R-:W-:Y:S03]  /*6a40*/  @UP1 UISETP.NE.U32.AND UP0, UPT, UR4, URZ, UPT ;  /* 0x000000ff0400128c */ /* 0x010fe6000bf05070 */
[----:B------:R-:W-:Y:S02]  /*6a50*/  ISETP.NE.AND.EX P3, PT, R7, RZ, PT, P3 ;  /* 0x000000ff0700720c */ /* 0x000fe40003f65330 */
[----:B---3--:R-:W-:Y:S01]  /*6a60*/  ISETP.NE.U32.AND P4, PT, R4, RZ, PT ;  /* 0x000000ff0400720c */ /* 0x008fe20003f85070 */
[----:B------:R-:W-:Y:S01]  /*6a70*/  @UP1 UISETP.NE.AND.EX UP0, UPT, UR5, URZ, UPT, UP0 ;  /* 0x000000ff0500128c */ /* 0x000fe2000bf05300 */
[----:B------:R-:W-:Y:S02]  /*6a80*/  @P0 PLOP3.LUT P1, PT, P3, PT, PT, 0x80, 0x8 ;  /* 0x000000000008081c */ /* 0x000fe40001f2f070 */
[----:B------:R-:W-:Y:S01]  /*6a90*/  ISETP.NE.AND.EX P4, PT, R5, RZ, PT, P4 ;  /* 0x000000ff0500720c */ /* 0x000fe20003f85340 */
[----:B------:R-:W-:Y:S06]  /*6aa0*/  @UP1 USEL UR4, URZ, 0xffffffff, UP0 ;  /* 0xffffffffff041887 */ /* 0x000fec0008000000 */
[----:B-1----:R-:W-:Y:S06]  /*6ab0*/  @!P3 BRA `(.L_x_123) ;  /* 0x00000000003cb947 */ /* 0x002fec0003800000 */
[----:B------:R-:W1:Y:S01]  /*6ac0*/  LDC.64 R8, c[0x0][0x888] ;  /* 0x00022200ff087b82 */ /* 0x000e620000000a00 */
[----:B------:R-:W2:Y:S01]  /*6ad0*/  LDCU.64 UR6, c[0x0][0x358] ;  /* 0x00006b00ff0677ac */ /* 0x000ea20008000a00 */
[----:B------:R-:W-:Y:S01]  /*6ae0*/  IMAD.MOV.U32 R0, RZ, RZ, 0x1 ;  /* 0x00000001ff007424 */ /* 0x000fe200078e00ff */
[----:B-1----:R-:W-:Y:S04]  /*6af0*/  ISETP.NE.U32.AND P2, PT, R8, RZ, PT ;  /* 0x000000ff0800720c */ /* 0x002fe80003f45070 */
[----:B------:R-:W-:Y:S11]  /*6b00*/  ISETP.NE.AND.EX P2, PT, R9, RZ, PT, P2 ;  /* 0x000000ff0900720c */ /* 0x000ff60003f45320 */
[----:B------:R-:W-:Y:S02]  /*6b10*/  @!UPT UIADD3 URZ, UPT, UPT, URZ, URZ, URZ ;  /* 0x000000fffffff290 */ /* 0x000fe4000fffe0ff */
[----:B------:R-:W1:Y:S01]  /*6b20*/  @P2 LDC.64 R8, c[0x0][0x888] ;  /* 0x00022200ff082b82 */ /* 0x000e620000000a00 */
[----:B------:R-:W-:Y:S04]  /*6b30*/  @P2 IMAD R3, R6, UR36, RZ ;  /* 0x0000002406032c24 */ /* 0x000fe8000f8e02ff */
[----:B-1----:R-:W-:Y:S04]  /*6b40*/  @P2 IMAD.WIDE R8, R3, 0x4, R8 ;  /* 0x0000000403082825 */ /* 0x002fe800078e0208 */
[----:B------:R-:W-:Y:S01]  /*6b50*/  IMAD.MOV.U32 R3, RZ, RZ, 0x1 ;  /* 0x00000001ff037424 */ /* 0x000fe200078e00ff */
[----:B--2--5:R1:W5:Y:S04]  /*6b60*/  @P2 LDG.E R154, desc[UR6][R8.64] ;  /* 0x00000006089a2981 */ /* 0x024368000c1e1900 */
[----:B------:R-:W-:Y:S04]  /*6b70*/  @P2 PRMT R16, R3, 0x7610, R16 ;  /* 0x0000761003102816 */ /* 0x000fe80000000010 */
[----:B------:R-:W-:Y:S05]  /*6b80*/  @!P2 PRMT R16, R0, 0x7610, R16 ;  /* 0x000076100010a816 */ /* 0x000fea0000000010 */
[----:B------:R1:W-:Y:S02]  /*6b90*/  STL.S16 [R1], R16 ;  /* 0x0000001001007387 */ /* 0x0003e40000100600 */
[----:B-1----:R-:W2:Y:S02]  /*6ba0*/  @!P2 LDC R154, c[0x0][0x880] ;  /* 0x00022000ff9aab82 */ /* 0x002ea40000000800 */
.L_x_123:
[----:B------:R-:W-:Y:S05]  /*6bb0*/  @!P4 BRA `(.L_x_124) ;  /* 0x000000000028c947 */ /* 0x000fea0003800000 */
[----:B------:R-:W1:Y:S01]  /*6bc0*/  LDC.64 R6, c[0x0][0x8a8] ;  /* 0x00022a00ff067b82 */ /* 0x000e620000000a00 */
[----:B------:R-:W3:Y:S01]  /*6bd0*/  LDCU.64 UR6, c[0x0][0x358] ;  /* 0x00006b00ff0677ac */ /* 0x000ee20008000a00 */
[----:B-1----:R-:W-:Y:S04]  /*6be0*/  ISETP.NE.U32.AND P2, PT, R6, RZ, PT ;  /* 0x000000ff0600720c */ /* 0x002fe80003f45070 */
[----:B------:R-:W-:Y:S11]  /*6bf0*/  ISETP.NE.AND.EX P2, PT, R7, RZ, PT, P2 ;  /* 0x000000ff0700720c */ /* 0x000ff60003f45320 */
[----:B------:R-:W-:Y:S02]  /*6c00*/  @!UPT UIADD3 URZ, UPT, UPT, URZ, URZ, URZ ;  /* 0x000000fffffff290 */ /* 0x000fe4000fffe0ff */
[----:B------:R-:W1:Y:S01]  /*6c10*/  @P2 LDC.64 R6, c[0x0][0x8a8] ;  /* 0x00022a00ff062b82 */ /* 0x000e620000000a00 */
[----:B------:R-:W-:Y:S04]  /*6c20*/  @P2 IMAD R3, R4, UR36, RZ ;  /* 0x0000002404032c24 */ /* 0x000fe8000f8e02ff */
[----:B-1----:R-:W-:Y:S05]  /*6c30*/  @P2 IMAD.WIDE R6, R3, 0x4, R6 ;  /* 0x0000000403062825 */ /* 0x002fea00078e0206 */
[----:B---3-5:R1:W5:Y:S02]  /*6c40*/  @P2 LDG.E R152, desc[UR6][R6.64] ;  /* 0x0000000606982981 */ /* 0x028364000c1e1900 */
[----:B-1----:R-:W3:Y:S02]  /*6c50*/  @!P2 LDC R152, c[0x0][0x8a0] ;  /* 0x00022800ff98ab82 */ /* 0x002ee40000000800 */
.L_x_124:
[----:B------:R-:W4:Y:S01]  /*6c60*/  LDL R7, [R1+0x4] ;  /* 0x0000040001077983 */ /* 0x000f220000100800 */
[----:B--2--5:R-:W-:Y:S01]  /*6c70*/  @P0 ISETP.NE.AND P4, PT, R154, RZ, PT ;  /* 0x000000ff9a00020c */ /* 0x024fe20003f85270 */
[----:B------:R-:W-:Y:S01]  /*6c80*/  IMAD.U32 R3, RZ, RZ, UR4 ;  /* 0x00000004ff037e24 */ /* 0x000fe2000f8e00ff */
[----:B------:R-:W-:Y:S01]  /*6c90*/  @P0 LOP3.LUT P2, RZ, R16, 0xff, RZ, 0xc0, !PT ;  /* 0x000000ff10ff0812 */ /* 0x000fe2000784c0ff */
[----:B------:R-:W-:Y:S01]  /*6ca0*/  BSSY B1, `(.L_x_125) ;  /* 0x000006a000017945 */ /* 0x000fe20003800000 */
[----:B------:R-:W-:Y:S02]  /*6cb0*/  @P0 SEL R4, RZ, 0xffffffff, P4 ;  /* 0xffffffffff040807 */ /* 0x000fe40002000000 */
[----:B------:R-:W-:Y:S02]  /*6cc0*/  CS2R R190, SRZ ;  /* 0x0000000000be7805 */ /* 0x000fe4000001ff00 */
[----:B------:R-:W-:Y:S02]  /*6cd0*/  PLOP3.LUT P5, PT, PT, PT, PT, 0x8, 0x80 ;  /* 0x000000000080781c */ /* 0x000fe40003fae170 */
[----:B------:R-:W-:Y:S02]  /*6ce0*/  CS2R R188, SRZ ;  /* 0x0000000000bc7805 */ /* 0x000fe4000001ff00 */
[----:B------:R-:W-:Y:S01]  /*6cf0*/  @P1 SEL R4, R3, R4, !P2 ;  /* 0x0000000403041207 */ /* 0x000fe20005000000 */
[----:B------:R-:W-:Y:S01]  /*6d00*/  IMAD.U32 R3, RZ, RZ, UR50 ;  /* 0x00000032ff037e24 */ /* 0x000fe2000f8e00ff */
[----:B------:R-:W-:Y:S02]  /*6d10*/  CS2R R186, SRZ ;  /* 0x0000000000ba7805 */ /* 0x000fe4000001ff00 */
[----:B------:R-:W-:Y:S02]  /*6d20*/  CS2R R184, SRZ ;  /* 0x0000000000b87805 */ /* 0x000fe4000001ff00 */
[----:B------:R-:W-:Y:S02]  /*6d30*/  @P0 LOP3.LUT R4, R4, 0x1, RZ, 0xc0, !PT ;  /* 0x0000000104040812 */ /* 0x000fe400078ec0ff */
[----:B------:R-:W-:Y:S02]  /*6d40*/  CS2R R194, SRZ ;  /* 0x0000000000c27805 */ /* 0x000fe4000001ff00 */
[----:B------:R-:W-:Y:S02]  /*6d50*/  SHF.L.U32 R5, R3, 0x1f, RZ ;  /* 0x0000001f03057819 */ /* 0x000fe400000006ff */
[----:B------:R-:W-:Y:S02]  /*6d60*/  CS2R R192, SRZ ;  /* 0x0000000000c07805 */ /* 0x000fe4000001ff00 */
[----:B------:R-:W-:Y:S01]  /*6d70*/  ISETP.NE.U32.OR P1, PT, R4, 0x1, !P0 ;  /* 0x000000010400780c */ /* 0x000fe20004725470 */
[----:B------:R-:W-:Y:S01]  /*6d80*/  IMAD.U32 R4, RZ, RZ, UR43 ;  /* 0x0000002bff047e24 */ /* 0x000fe2000f8e00ff */
[----:B------:R-:W-:Y:S02]  /*6d90*/  CS2R R198, SRZ ;  /* 0x0000000000c67805 */ /* 0x000fe4000001ff00 */
[----:B------:R-:W-:Y:S02]  /*6da0*/  CS2R R196, SRZ ;  /* 0x0000000000c47805 */ /* 0x000fe4000001ff00 */
[----:B------:R-:W-:Y:S02]  /*6db0*/  CS2R R182, SRZ ;  /* 0x0000000000b67805 */ /* 0x000fe4000001ff00 */
[----:B------:R-:W-:Y:S02]  /*6dc0*/  CS2R R180, SRZ ;  /* 0x0000000000b47805 */ /* 0x000fe4000001ff00 */
[----:B------:R-:W-:Y:S02]  /*6dd0*/  LEA R0, R4, UR44, 0x3 ;  /* 0x0000002c04007c11 */ /* 0x000fe4000f8e18ff */
[----:B------:R-:W-:Y:S02]  /*6de0*/  CS2R R178, SRZ ;  /* 0x0000000000b27805 */ /* 0x000fe4000001ff00 */
        /* <DEDUP_REMOVED lines=9> */
[----:B----4-:R-:W-:Y:S04]  /*6e80*/  @P1 SHF.L.U32 R6, R7, 0x1f, RZ ;  /* 0x0000001f07061819 */ /* 0x010fe800000006ff */
[----:B------:R-:W1:Y:S01]  /*6e90*/  @P1 SYNCS.PHASECHK.TRANS64.TRYWAIT P0, [UR44+0x1c0], R6 ;  /* 0x0001c006ff0015a7 */ /* 0x000e62000800112c */
[----:B------:R2:W4:Y:S01]  /*6ea0*/  SYNCS.PHASECHK.TRANS64.TRYWAIT P4, [R0+URZ+0x200], R5 ;  /* 0x00020005000075a7 */ /* 0x00052200080811ff */
[----:B-1----:R-:W-:Y:S01]  /*6eb0*/  @P1 PLOP3.LUT P5, PT, P0, PT, PT, 0x8, 0x80 ;  /* 0x000000000080181c */ /* 0x002fe200007ae170 */
[----:B------:R-:W-:Y:S01]  /*6ec0*/  @!UPT UIADD3 URZ, UPT, UPT, URZ, URZ, URZ ;  /* 0x000000fffffff290 */ /* 0x000fe2000fffe0ff */
[----:B--2-4-:R-:W-:Y:S11]  /*6ed0*/  @!P1 BRA `(.L_x_126) ;  /* 0x0000000400189947 */ /* 0x014ff60003800000 */
[----:B------:R-:W-:Y:S01]  /*6ee0*/  ISETP.NE.U32.AND P0, PT, RZ, UR58, PT ;  /* 0x0000003aff007c0c */ /* 0x000fe2000bf05070 */
[----:B------:R-:W-:Y:S01]  /*6ef0*/  BSSY B0, `(.L_x_127) ;  /* 0x0000022000007945 */ /* 0x000fe20003800000 */
[----:B------:R-:W-:Y:S02]  /*6f00*/  ISETP.NE.AND P2, PT, R154, RZ, PT ;  /* 0x000000ff9a00720c */ /* 0x000fe40003f45270 */
[----:B------:R-:W-:Y:S02]  /*6f10*/  CS2R R162, SRZ ;  /* 0x0000000000a27805 */ /* 0x000fe4000001ff00 */
[----:B------:R-:W-:Y:S02]  /*6f20*/  ISETP.NE.AND.EX P0, PT, RZ, UR59, PT, P0 ;  /* 0x0000003bff007c0c */ /* 0x000fe4000bf05300 */
[----:B------:R-:W-:Y:S02]  /*6f30*/  CS2R R160, SRZ ;  /* 0x0000000000a07805 */ /* 0x000fe4000001ff00 */
[----:B------:R-:W-:Y:S02]  /*6f40*/  LOP3.LUT P1, RZ, R16, 0xff, RZ, 0xc0, !PT ;  /* 0x000000ff10ff7812 */ /* 0x000fe4000782c0ff */
[----:B------:R-:W-:Y:S02]  /*6f50*/  CS2R R170, SRZ ;  /* 0x0000000000aa7805 */ /* 0x000fe4000001ff00 */
[----:B------:R-:W-:Y:S02]  /*6f60*/  SEL R3, RZ, 0xffffffff, P2 ;  /* 0xffffffffff037807 */ /* 0x000fe40001000000 */
[----:B------:R-:W-:Y:S02]  /*6f70*/  CS2R R168, SRZ ;  /* 0x0000000000a87805 */ /* 0x000fe4000001ff00 */
[----:B------:R-:W-:Y:S02]  /*6f80*/  SEL R4, RZ, 0xffffffff, P0 ;  /* 0xffffffffff047807 */ /* 0x000fe40000000000 */
[----:B------:R-:W-:Y:S02]  /*6f90*/  CS2R R178, SRZ ;  /* 0x0000000000b27805 */ /* 0x000fe4000001ff00 */
[----:B------:R-:W-:Y:S02]  /*6fa0*/  PLOP3.LUT P0, PT, PT, PT, PT, 0x8, 0x80 ;  /* 0x000000000080781c */ /* 0x000fe40003f0e170 */
[----:B------:R-:W-:Y:S02]  /*6fb0*/  CS2R R176, SRZ ;  /* 0x0000000000b07805 */ /* 0x000fe4000001ff00 */
[----:B------:R-:W-:Y:S02]  /*6fc0*/  @P3 SEL R3, R4, R3, !P1 ;  /* 0x0000000304033207 */ /* 0x000fe40004800000 */
[----:B------:R-:W-:Y:S02]  /*6fd0*/  CS2R R198, SRZ ;  /* 0x0000000000c67805 */ /* 0x000fe4000001ff00 */
[----:B------:R-:W-:Y:S02]  /*6fe0*/  CS2R R196, SRZ ;  /* 0x0000000000c47805 */ /* 0x000fe4000001ff00 */
[----:B------:R-:W-:Y:S02]  /*6ff0*/  CS2R R186, SRZ ;  /* 0x0000000000ba7805 */ /* 0x000fe4000001ff00 */
[----:B------:R-:W-:Y:S02]  /*7000*/  LOP3.LUT R3, R3, 0x1, RZ, 0xc0, !PT ;  /* 0x0000000103037812 */ /* 0x000fe400078ec0ff */
[----:B------:R-:W-:Y:S02]  /*7010*/  CS2R R184, SRZ ;  /* 0x0000000000b87805 */ /* 0x000fe4000001ff00 */
[----:B------:R-:W-:Y:S11]  /*7020*/  ISETP.NE.U32.AND P1, PT, R3, 0x1, PT ;  /* 0x000000010300780c */ /* 0x000ff60003f25070 */
[----:B------:R-:W-:Y:S02]  /*7030*/  @!UPT UIADD3 URZ, UPT, UPT, URZ, URZ, URZ ;  /* 0x000000fffffff290 */ /* 0x000fe4000fffe0ff */
[----:B------:R-:W1:Y:S02]  /*7040*/  @P1 S2R R3, SR_TID.X ;  /* 0x0000000000031919 */ /* 0x000e640000002100 */
[C---:B-1----:R-:W-:Y:S02]  /*7050*/  @P1 IMAD.SHL.U32 R6, R3.reuse, 0x20, RZ ;  /* 0x0000002003061824 */ /* 0x042fe400078e00ff */
[----:B------:R-:W-:Y:S03]  /*7060*/  @P1 IMAD.SHL.U32 R3, R3, 0x4, RZ ;  /* 0x0000000403031824 */ /* 0x000fe600078e00ff */
[C---:B------:R-:W-:Y:S02]  /*7070*/  @P1 LOP3.LUT R4, R6.reuse, 0x80, RZ, 0xc0, !PT ;  /* 0x0000008006041812 */ /* 0x040fe400078ec0ff */
[----:B------:R-:W-:Y:S02]  /*7080*/  @P1 LOP3.LUT P2, RZ, R6, 0x80, RZ, 0xc0, !PT ;  /* 0x0000008006ff1812 */ /* 0x000fe4000784c0ff */
[----:B------:R-:W-:Y:S02]  /*7090*/  @P1 LOP3.LUT R3, R4, 0x10, R3, 0xf8, !PT ;  /* 0x0000001004031812 */ /* 0x000fe400078ef803 */
[----:B------:R-:W-:Y:S02]  /*70a0*/  @P1 PLOP3.LUT P0, PT, P2, PT, PT, 0x80, 0x8 ;  /* 0x000000000008181c */ /* 0x000fe4000170f070 */
[----:B------:R-:W-:Y:S05]  /*70b0*/  @P1 LOP3.LUT R6, R3, 0xf60, R6, 0xf8, !PT ;  /* 0x00000f6003061812 */ /* 0x000fea00078ef806 */
[----:B------:R-:W-:Y:S01]  /*70c0*/  @P1 VIADD R4, R6, UR44 ;  /* 0x0000002c06041c36 */ /* 0x000fe20008000000 */
[----:B------:R-:W-:Y:S06]  /*70d0*/  @!P5 BRA `(.L_x_128) ;  /* 0x00000000000cd947 */ /* 0x000fec0003800000 */
[----:B------:R-:W-:Y:S04]  /*70e0*/  SHF.L.U32 R8, R7, 0x1f, RZ ;  /* 0x0000001f07087819 */ /* 0x000fe800000006ff */
[----:B------:R-:W1:Y:S02]  /*70f0*/  SYNCS.PHASECHK.TRANS64.TRYWAIT P2, [UR44+0x1c0], R8 ;  /* 0x0001c008ff0075a7 */ /* 0x000e64000804112c */
[----:B-1----:R-:W-:Y:S05]  /*7100*/  @!P2 BRA `(.L_x_129) ;  /* 0x0000004c0070a947 */ /* 0x002fea0003800000 */
.L_x_128:
[----:B------:R-:W-:Y:S05]  /*7110*/  BSYNC B0 ;  /* 0x0000000000007941 */ /* 0x000fea0003800000 */
.L_x_127:
[----:B------:R-:W2:Y:S01]  /*7120*/  LDL.LU R7, [R1+0x4] ;  /* 0x0000040001077983 */ /* 0x000ea20000300800 */
[----:B------:R-:W-:Y:S02]  /*7130*/  CS2R R166, SRZ ;  /* 0x0000000000a67805 */ /* 0x000fe4000001ff00 */
[----:B------:R-:W-:Y:S02]  /*7140*/  CS2R R164, SRZ ;  /* 0x0000000000a47805 */ /* 0x000fe4000001ff00 */
[----:B------:R-:W-:Y:S01]  /*7150*/  CS2R R174, SRZ ;  /* 0x0000000000ae7805 */ /* 0x000fe2000001ff00 */
[----:B------:R4:W2:Y:S01]  /*7160*/  @P1 LDS.128 R160, [R6+UR44+0x300] ;  /* 0x0003002c06a01984 */ /* 0x0008a20008000c00 */
        /* <DEDUP_REMOVED lines=8> */
[----:B------:R-:W-:Y:S01]  /*71f0*/  CS2R R188, SRZ ;  /* 0x0000000000bc7805 */ /* 0x000fe2000001ff00 */
[C---:B-1----:R-:W-:Y:S01]  /*7200*/  @P1 VIADD R3, R4.reuse, 0x10 ;  /* 0x0000001004031836 */ /* 0x042fe20000000000 */
[----:B------:R-:W-:Y:S01]  /*7210*/  UIADD3 UR4, UPT, UPT, UR44, 0x1c8, URZ ;  /* 0x000001c82c047890 */ /* 0x000fe2000fffe0ff */
[----:B------:R4:W1:Y:S01]  /*7220*/  @P1 LDS.128 R196, [R6+UR44+0x3300] ;  /* 0x0033002c06c41984 */ /* 0x0008620008000c00 */
[----:B------:R-:W-:Y:S02]  /*7230*/  @P0 VIADD R3, R4, 0xfffffff0 ;  /* 0xfffffff004030836 */ /* 0x000fe40000000000 */
[----:B------:R-:W-:Y:S01]  /*7240*/  UPRMT UR4, UR61, 0x654, UR4 ;  /* 0x000006543d047896 */ /* 0x000fe20008000004 */
[----:B------:R4:W1:Y:S04]  /*7250*/  @P1 LDS.128 R184, [R6+UR44+0x4300] ;  /* 0x0043002c06b81984 */ /* 0x0008680008000c00 */
[----:B------:R4:W1:Y:S04]  /*7260*/  @P1 LDS.128 R164, [R3+0x300] ;  /* 0x0003000003a41984 */ /* 0x0008680000000c00 */
[----:B------:R4:W1:Y:S04]  /*7270*/  @P1 LDS.128 R172, [R3+0x1300] ;  /* 0x0013000003ac1984 */ /* 0x0008680000000c00 */
[----:B------:R4:W1:Y:S04]  /*7280*/  @P1 LDS.128 R180, [R3+0x2300] ;  /* 0x0023000003b41984 */ /* 0x0008680000000c00 */
[----:B------:R4:W1:Y:S04]  /*7290*/  @P1 LDS.128 R192, [R3+0x3300] ;  /* 0x0033000003c01984 */ /* 0x0008680000000c00 */
[----:B------:R4:W1:Y:S01]  /*72a0*/  @P1 LDS.128 R188, [R3+0x4300] ;  /* 0x0043000003bc1984 */ /* 0x0008620000000c00 */
[----:B------:R-:W-:Y:S01]  /*72b0*/  @!PT LDS RZ, [RZ] ;  /* 0x00000000fffff984 */ /* 0x000fe20000000800 */
[----:B------:R-:W-:Y:S01]  /*72c0*/  @!PT LDS RZ, [RZ] ;  /* 0x00000000fffff984 */ /* 0x000fe20000000800 */
[----:B------:R-:W-:Y:S01]  /*72d0*/  @!PT LDS RZ, [RZ] ;  /* 0x00000000fffff984 */ /* 0x000fe20000000800 */
[----:B------:R-:W-:Y:S01]  /*72e0*/  @!PT LDS RZ, [RZ] ;  /* 0x00000000fffff984 */ /* 0x000fe20000000800 */
[----:B------:R5:W-:Y:S06]  /*72f0*/  MEMBAR.ALL.CTA ;  /* 0x0000000000007992 */ /* 0x000bec0000008000 */
[----:B-----5:R-:W5:Y:S02]  /*7300*/  FENCE.VIEW.ASYNC.S ;  /* 0x00000000000073c6 */ /* 0x020f640000000000 */
[----:B-----5:R-:W-:Y:S01]  /*7310*/  SYNCS.ARRIVE.TRANS64.RED.A1T0 RZ, [UR4], RZ ;  /* 0x000000ffffff79a7 */ /* 0x020fe20008100404 */
[----:B--2---:R-:W-:Y:S05]  /*7320*/  LOP3.LUT R7, R7, 0x1, RZ, 0x3c, !PT ;  /* 0x0000000107077812 */ /* 0x004fea00078e3cff */
[----:B-1----:R4:W-:Y:S02]  /*7330*/  STL [R1+0x4], R7 ;  /* 0x0000040701007387 */ /* 0x0029e40000100800 */
.L_x_126:
[----:B------:R-:W-:Y:S05]  /*7340*/  BSYNC B1 ;  /* 0x0000000000017941 */ /* 0x000fea0003800000 */
.L_x_125:
[----:B------:R-:W1:Y:S01]  /*7350*/  S2R R16, SR_TID.X ;  /* 0x0000000000107919 */ /* 0x000e620000002100 */
[----:B----4-:R-:W-:Y:S04]  /*7360*/  IMAD.U32 R3, RZ, RZ, UR43 ;  /* 0x0000002bff037e24 */ /* 0x010fe8000f8e00ff */
[----:B------:R-:W-:Y:S05]  /*7370*/  IMAD R153, R3, 0xa0, R2 ;  /* 0x000000a003997824 */ /* 0x000fea00078e0202 */
[----:B------:R-:W-:Y:S02]  /*7380*/  SHF.R.U32.HI R7, RZ, 0x15, R153 ;  /* 0x00000015ff077819 */ /* 0x000fe40000011699 */
[----:B-1----:R-:W-:Y:S04]  /*7390*/  SHF.R.U32.HI R16, RZ, 0x5, R16 ;  /* 0x00000005ff107819 */ /* 0x002fe80000011610 */
[----:B------:R-:W-:Y:S01]  /*73a0*/  LOP3.LUT P0, RZ, R7, 0x3, R16, 0x48, !PT ;  /* 0x0000000307ff7812 */ /* 0x000fe20007804810 */
[----:B------:R-:W-:Y:S01]  /*73b0*/  @!UPT UIADD3 URZ, UPT, UPT, URZ, URZ, URZ ;  /* 0x000000fffffff290 */ /* 0x000fe2000fffe0ff */
[----:B------:R-:W-:Y:S11]  /*73c0*/  @P4 BRA `(.L_x_130) ;  /* 0x0000000000084947 */ /* 0x000ff60003800000 */
[----:B------:R-:W1:Y:S02]  /*73d0*/  SYNCS.PHASECHK.TRANS64.TRYWAIT P1, [R0+URZ+0x200], R5 ;  /* 0x00020005000075a7 */ /* 0x000e6400080211ff */
[----:B-1----:R-:W-:Y:S05]  /*73e0*/  @!P1 BRA `(.L_x_131) ;  /* 0x0000004800d09947 */ /* 0x002fea0003800000 */
.L_x_130:
[----:B------:R-:W-:Y:S05]  /*73f0*/  @!P0 BRA `(.L_x_132) ;  /* 0x0000000000408947 */ /* 0x000fea0003800000 */
[----:B------:R-:W1:Y:S01]  /*7400*/  LDCU.64 UR8, c[0x4][0x70] ;  /* 0x01000e00ff0877ac */ /* 0x000e620008000a00 */
[----:B------:R-:W-:Y:S01]  /*7410*/  MOV R15, 0x0 ;  /* 0x00000000000f7802 */ /* 0x000fe20000000f00 */
[----:B------:R-:W-:Y:S02]  /*7420*/  HFMA2 R12, -RZ, RZ, 0, 5.9604644775390625e-08 ;  /* 0x00000001ff0c7431 */ /* 0x000fe400000001ff */
[----:B------:R-:W-:Y:S02]  /*7430*/  IMAD.MOV.U32 R8, RZ, RZ, 0x192 ;  /* 0x00000192ff087424 */ /* 0x000fe400078e00ff */
[----:B------:R-:W-:Y:S01]  /*7440*/  IMAD.MOV.U32 R13, RZ, RZ, RZ ;  /* 0x000000ffff0d7224 */ /* 0x000fe200078e00ff */
[----:B------:R-:W2:Y:S01]  /*7450*/  LDCU.64 UR6, c[0x4][0x78] ;  /* 0x01000f00ff0677ac */ /* 0x000ea20008000a00 */
[----:B------:R-:W4:Y:S01]  /*7460*/  LDC.64 R14, c[0x4][R15] ;  /* 0x010000000f0e7b82 */ /* 0x000f220000000a00 */
[----:B------:R-:W5:Y:S01]  /*7470*/  LDCU.64 UR4, c[0x4][0x10] ;  /* 0x01000200ff0477ac */ /* 0x000f620008000a00 */
[----:B-1----:R-:W-:Y:S01]  /*7480*/  MOV R5, UR9 ;  /* 0x0000000900057c02 */ /* 0x002fe20008000f00 */
[----:B------:R-:W-:Y:S01]  /*7490*/  IMAD.U32 R4, RZ, RZ, UR8 ;  /* 0x00000008ff047e24 */ /* 0x000fe2000f8e00ff */
[----:B--2---:R-:W-:Y:S01]  /*74a0*/  MOV R7, UR7 ;  /* 0x0000000700077c02 */ /* 0x004fe20008000f00 */
[----:B------:R-:W-:Y:S01]  /*74b0*/  IMAD.U32 R6, RZ, RZ, UR6 ;  /* 0x00000006ff067e24 */ /* 0x000fe2000f8e00ff */
[----:B-----5:R-:W-:Y:S01]  /*74c0*/  MOV R11, UR5 ;  /* 0x00000005000b7c02 */ /* 0x020fe20008000f00 */
[----:B------:R-:W-:Y:S02]  /*74d0*/  IMAD.U32 R10, RZ, RZ, UR4 ;  /* 0x00000004ff0a7e24 */ /* 0x000fe4000f8e00ff */
[----:B------:R-:W-:Y:S07]  /*74e0*/  LEPC R20, `(.L_x_132) ;  /* 0x000000001014794e */ /* 0x000fee0000000000 */
[----:B---34-:R-:W-:Y:S05]  /*74f0*/  CALL.ABS.NOINC R14 ;  /* 0x000000000e007343 */ /* 0x018fea0003c00000 */
.L_x_132:
[----:B------:R-:W-:Y:S05]  /*7500*/  WARPSYNC.ALL ;  /* 0x0000000000007948 */ /* 0x000fea0003800000 */
[C---:B------:R-:W-:Y:S01]  /*7510*/  R2UR UR4, R153.reuse ;  /* 0x00000000990472ca */ /* 0x040fe200000e0000 */
[----:B------:R-:W-:Y:S05]  /*7520*/  VIADD R3, R153, 0x20 ;  /* 0x0000002099037836 */ /* 0x000fea0000000000 */
[----:B------:R-:W-:Y:S04]  /*7530*/  SHF.R.U32.HI R3, RZ, 0x15, R3 ;  /* 0x00000015ff037819 */ /* 0x000fe80000011603 */
[----:B------:R-:W-:Y:S03]  /*7540*/  LOP3.LUT P0, RZ, R3, 0x3, R16, 0x48, !PT ;  /* 0x0000000303ff7812 */ /* 0x000fe60007804810 */
[----:B------:R-:W2:Y:S10]  /*7550*/  LDTM.x32 R120, tmem[UR4] ;  /* 0x00000004007879ee */ /* 0x000eb400082c0000 */
[----:B--2---:R-:W-:Y:S05]  /*7560*/  @!P0 BRA `(.L_x_133) ;  /* 0x0000000000408947 */ /* 0x004fea0003800000 */
        /* <DEDUP_REMOVED lines=16> */
.L_x_133:
[----:B------:R-:W-:Y:S05]  /*7670*/  WARPSYNC.ALL ;  /* 0x0000000000007948 */ /* 0x000fea0003800000 */
[C---:B------:R-:W-:Y:S01]  /*7680*/  R2UR UR4, R153.reuse ;  /* 0x00000000990472ca */ /* 0x040fe200000e0000 */
[----:B------:R-:W-:Y:S05]  /*7690*/  VIADD R3, R153, 0x40 ;  /* 0x0000004099037836 */ /* 0x000fea0000000000 */
[----:B------:R-:W-:Y:S04]  /*76a0*/  SHF.R.U32.HI R3, RZ, 0x15, R3 ;  /* 0x00000015ff037819 */ /* 0x000fe80000011603 */
[----:B------:R-:W-:Y:S03]  /*76b0*/  LOP3.LUT P0, RZ, R3, 0x3, R16, 0x48, !PT ;  /* 0x0000000303ff7812 */ /* 0x000fe60007804810 */
[----:B------:R-:W2:Y:S10]  /*76c0*/  LDTM.x32 R88, tmem[UR4+0x20] ;  /* 0x00002004005879ee */ /* 0x000eb400082c0000 */
        /* <DEDUP_REMOVED lines=17> */
.L_x_134:
        /* <DEDUP_REMOVED lines=23> */
.L_x_135:
        /* <DEDUP_REMOVED lines=23> */
.L_x_136:
[----:B-1----:R-:W1:Y:S01]  /*7ac0*/  S2R R0, SR_TID.X ;  /* 0x0000000000007919 */ /* 0x002e620000002100 */
[----:B------:R-:W-:Y:S05]  /*7ad0*/  WARPSYNC.ALL ;  /* 0x0000000000007948 */ /* 0x000fea0003800000 */
[----:B-1----:R-:W-:Y:S02]  /*7ae0*/  LOP3.LUT P1, RZ, R0, 0x60, RZ, 0xc0, !PT ;  /* 0x0000006000ff7812 */ /* 0x002fe4000782c0ff */
[----:B------:R-:W-:Y:S01]  /*7af0*/  SHF.L.U32 R156, R160, 0x10, RZ ;  /* 0x00000010a09c7819 */ /* 0x000fe200000006ff */
[----:B---3--:R-:W-:Y:S01]  /*7b00*/  IMAD R106, R152, R106, RZ ;  /* 0x0000006a986a7224 */ /* 0x008fe200078e02ff */
[----:B------:R-:W-:Y:S01]  /*7b10*/  PRMT R155, R160, 0x8880, RZ ;  /* 0x00008880a09b7816 */ /* 0x000fe200000000ff */
[----:B------:R-:W-:Y:S01]  /*7b20*/  IMAD R107, R152, R107, RZ ;  /* 0x0000006b986b7224 */ /* 0x000fe200078e02ff */
[----:B------:R-:W-:Y:S01]  /*7b30*/  SHF.L.U32 R157, R160, 0x8, RZ ;  /* 0x00000008a09d7819 */ /* 0x000fe200000006ff */
[C---:B------:R-:W-:Y:S01]  /*7b40*/  IMAD R104, R152.reuse, R104, RZ ;  /* 0x0000006898687224 */ /* 0x040fe200078e02ff */
[----:B------:R-:W-:Y:S01]  /*7b50*/  SHF.R.S32.HI R158, RZ, 0x18, R160 ;  /* 0x00000018ff9e7819 */ /* 0x000fe200000114a0 */
[----:B------:R-:W-:Y:S01]  /*7b60*/  IMAD R105, R152, R105, RZ ;  /* 0x0000006998697224 */ /* 0x000fe200078e02ff */
[C---:B------:R-:W-:Y:S01]  /*7b70*/  PRMT R210, R161.reuse, 0x8880, RZ ;  /* 0x00008880a1d27816 */ /* 0x040fe200000000ff */
[----:B------:R1:W-:Y:S01]  /*7b80*/  STL.64 [R1+0x10], R106 ;  /* 0x0000106a01007387 */ /* 0x0003e20000100a00 */
[C---:B------:R-:W-:Y:S01]  /*7b90*/  SHF.L.U32 R206, R161.reuse, 0x8, RZ ;  /* 0x00000008a1ce7819 */ /* 0x040fe200000006ff */
[----:B------:R-:W-:Y:S01]  /*7ba0*/  IMAD.U32 R208, R161, 0x10000, RZ ;  /* 0x00010000a1d07824 */ /* 0x000fe200078e00ff */
[----:B------:R-:W-:Y:S01]  /*7bb0*/  SHF.R.S32.HI R159, RZ, 0x18, R161 ;  /* 0x00000018ff9f7819 */ /* 0x000fe200000114a1 */
[C---:B------:R-:W-:Y:S01]  /*7bc0*/  IMAD.SHL.U32 R250, R162.reuse, 0x100, RZ ;  /* 0x00000100a2fa7824 */ /* 0x040fe200078e00ff */
[----:B------:R-:W-:Y:S01]  /*7bd0*/  PRMT R161, R162, 0x8880, RZ ;  /* 0x00008880a2a17816 */ /* 0x000fe200000000ff */
[----:B------:R-:W-:Y:S01]  /*7be0*/  IMAD R0, R152, R120, RZ ;  /* 0x0000007898007224 */ /* 0x000fe200078e02ff */
[----:B------:R-:W-:Y:S01]  /*7bf0*/  SHF.L.U32 R251, R162, 0x10, RZ ;  /* 0x00000010a2fb7819 */ /* 0x000fe200000006ff */
[C---:B------:R-:W-:Y:S01]  /*7c00*/  IMAD R3, R152.reuse, R121, RZ ;  /* 0x0000007998037224 */ /* 0x040fe200078e02ff */
[----:B------:R-:W-:Y:S01]  /*7c10*/  SHF.R.S32.HI R160, RZ, 0x18, R162 ;  /* 0x00000018ffa07819 */ /* 0x000fe200000114a2 */
[C---:B------:R-:W-:Y:S01]  /*7c20*/  IMAD R4, R152.reuse, R122, RZ ;  /* 0x0000007a98047224 */ /* 0x040fe200078e02ff */
[C---:B------:R-:W-:Y:S01]  /*7c30*/  PRMT R248, R163.reuse, 0x8880, RZ ;  /* 0x00008880a3f87816 */ /* 0x040fe200000000ff */
[C---:B------:R-:W-:Y:S01]  /*7c40*/  IMAD R120, R152.reuse, R142, RZ ;  /* 0x0000008e98787224 */ /* 0x040fe200078e02ff */
[C---:B------:R-:W-:Y:S01]  /*7c50*/  SHF.L.U32 R242, R163.reuse, 0x10, RZ ;  /* 0x00000010a3f27819 */ /* 0x040fe200000006ff */
[C---:B------:R-:W-:Y:S01]  /*7c60*/  IMAD R121, R152.reuse, R143, RZ ;  /* 0x0000008f98797224 */ /* 0x040fe200078e02ff */
[----:B------:R-:W-:Y:S01]  /*7c70*/  SHF.L.U32 R241, R163, 0x8, RZ ;  /* 0x00000008a3f17819 */ /* 0x000fe200000006ff */
[C---:B------:R-:W-:Y:S01]  /*7c80*/  IMAD R122, R152.reuse, R144, RZ ;  /* 0x00000090987a7224 */ /* 0x040fe200078e02ff */
[----:B------:R-:W-:Y:S01]  /*7c90*/  SHF.R.S32.HI R162, RZ, 0x18, R163 ;  /* 0x00000018ffa27819 */ /* 0x000fe200000114a3 */
[----:B------:R-:W-:Y:S01]  /*7ca0*/  IMAD R9, R152, R127, RZ ;  /* 0x0000007f98097224 */ /* 0x000fe200078e02ff */
[C---:B------:R-:W-:Y:S01]  /*7cb0*/  PRMT R144, R164.reuse, 0x8880, RZ ;  /* 0x00008880a4907816 */ /* 0x040fe200000000ff */
[C---:B------:R-:W-:Y:S01]  /*7cc0*/  IMAD.U32 R143, R164.reuse, 0x10000, RZ ;  /* 0x00010000a48f7824 */ /* 0x040fe200078e00ff */
[----:B------:R-:W-:Y:S01]  /*7cd0*/  SHF.L.U32 R142, R164, 0x8, RZ ;  /* 0x00000008a48e7819 */ /* 0x000fe200000006ff */
[C---:B------:R-:W-:Y:S01]  /*7ce0*/  IMAD R6, R152.reuse, R124, RZ ;  /* 0x0000007c98067224 */ /* 0x040fe200078e02ff */
[----:B------:R-:W-:Y:S01]  /*7cf0*/  SHF.R.S32.HI R163, RZ, 0x18, R164 ;  /* 0x00000018ffa37819 */ /* 0x000fe200000114a4 */
[C---:B------:R-:W-:Y:S01]  /*7d00*/  IMAD R19, R152.reuse, R137, RZ ;  /* 0x0000008998137224 */ /* 0x040fe200078e02ff */
[----:B------:R-:W-:Y:S01]  /*7d10*/  SHF.R.S32.HI R156, RZ, 0x18, R156 ;  /* 0x00000018ff9c7819 */ /* 0x000fe2000001149c */
[C---:B------:R-:W-:Y:S01]  /*7d20*/  IMAD R127, R152.reuse, R149, RZ ;  /* 0x00000095987f7224 */ /* 0x040fe200078e02ff */
[C---:B------:R-:W-:Y:S01]  /*7d30*/  PRMT R252, R165.reuse, 0x8880, RZ ;  /* 0x00008880a5fc7816 */ /* 0x040fe200000000ff */
[C---:B------:R-:W-:Y:S01]  /*7d40*/  IMAD.SHL.U32 R247, R165.reuse, 0x100, RZ ;  /* 0x00000100a5f77824 */ /* 0x040fe200078e00ff */
[----:B------:R-:W-:Y:S01]  /*7d50*/  SHF.L.U32 R249, R165, 0x10, RZ ;  /* 0x00000010a5f97819 */ /* 0x000fe200000006ff */
[C---:B------:R-:W-:Y:S01]  /*7d60*/  IMAD R5, R152.reuse, R123, RZ ;  /* 0x0000007b98057224 */ /* 0x040fe200078e02ff */
[----:B------:R-:W-:Y:S01]  /*7d70*/  SHF.R.S32.HI R164, RZ, 0x18, R165 ;  /* 0x00000018ffa47819 */ /* 0x000fe200000114a5 */
[----:B------:R-:W-:Y:S01]  /*7d80*/  IMAD R7, R152, R125, RZ ;  /* 0x0000007d98077224 */ /* 0x000fe200078e02ff */
[----:B------:R-:W-:Y:S01]  /*7d90*/  PRMT R149, R166, 0x8880, RZ ;  /* 0x00008880a6957816 */ /* 0x000fe200000000ff */
[----:B------:R-:W-:Y:S01]  /*7da0*/  IMAD R13, R152, R131, RZ ;  /* 0x00000083980d7224 */ /* 0x000fe200078e02ff */
[----:B------:R-:W-:Y:S01]  /*7db0*/  SHF.L.U32 R218, R166, 0x10, RZ ;  /* 0x00000010a6da7819 */ /* 0x000fe200000006ff */
[----:B------:R-:W-:Y:S01]  /*7dc0*/  IMAD R14, R152, R132, RZ ;  /* 0x00000084980e7224 */ /* 0x000fe200078e02ff */
[----:B------:R-:W-:Y:S01]  /*7dd0*/  SHF.L.U32 R137, R166, 0x8, RZ ;  /* 0x00000008a6897819 */ /* 0x000fe200000006ff */
[C---:B------:R-:W-:Y:S01]  /*7de0*/  IMAD R124, R152.reuse, R146, RZ ;  /* 0x00000092987c7224 */ /* 0x040fe200078e02ff */
[----:B------:R-:W-:Y:S01]  /*7df0*/  SHF.R.S32.HI R165, RZ, 0x18, R166 ;  /* 0x00000018ffa57819 */ /* 0x000fe200000114a6 */
[C---:B------:R-:W-:Y:S01]  /*7e00*/  IMAD R10, R152.reuse, R128, RZ ;  /* 0x00000080980a7224 */ /* 0x040fe200078e02ff */
[----:B------:R-:W-:Y:S01]  /*7e10*/  SHF.R.S32.HI R157, RZ, 0x18, R157 ;  /* 0x00000018ff9d7819 */ /* 0x000fe2000001149d */
[C---:B------:R-:W-:Y:S01]  /*7e20*/  IMAD R123, R152.reuse, R145, RZ ;  /* 0x00000091987b7224 */ /* 0x040fe200078e02ff */
[C---:B------:R-:W-:Y:S01]  /*7e30*/  PRMT R131, R167.reuse, 0x8880, RZ ;  /* 0x00008880a7837816 */ /* 0x040fe200000000ff */
[----:B------:R-:W-:Y:S01]  /*7e40*/  IMAD R125, R152, R147, RZ ;  /* 0x00000093987d7224 */ /* 0x000fe200078e02ff */
[C---:B------:R-:W-:Y:S01]  /*7e50*/  SHF.L.U32 R132, R167.reuse, 0x8, RZ ;  /* 0x00000008a7847819 */ /* 0x040fe200000006ff */
[----:B------:R-:W-:Y:S01]  /*7e60*/  IMAD.U32 R146, R167, 0x10000, RZ ;  /* 0x00010000a7927824 */ /* 0x000fe200078e00ff */
[----:B------:R-:W-:Y:S01]  /*7e70*/  SHF.R.S32.HI R166, RZ, 0x18, R167 ;  /* 0x00000018ffa67819 */ /* 0x000fe200000114a7 */
[----:B------:R-:W-:Y:S01]  /*7e80*/  IMAD R0, R155, R154, R0 ;  /* 0x0000009a9b007224 */ /* 0x000fe200078e0200 */
[----:B------:R-:W-:Y:S01]  /*7e90*/  PRMT R224, R168, 0x8880, RZ ;  /* 0x00008880a8e07816 */ /* 0x000fe200000000ff */
[----:B------:R-:W-:Y:S01]  /*7ea0*/  IMAD R128, R152, R150, RZ ;  /* 0x0000009698807224 */ /* 0x000fe200078e02ff */
[C---:B------:R-:W-:Y:S01]  /*7eb0*/  SHF.L.U32 R147, R168.reuse, 0x10, RZ ;  /* 0x00000010a8937819 */ /* 0x040fe200000006ff */
[----:B------:R-:W-:Y:S01]  /*7ec0*/  IMAD.SHL.U32 R145, R168, 0x100, RZ ;  /* 0x00000100a8917824 */ /* 0x000fe200078e00ff */
[----:B------:R-:W-:Y:S01]  /*7ed0*/  SHF.R.S32.HI R167, RZ, 0x18, R168 ;  /* 0x00000018ffa77819 */ /* 0x000fe200000114a8 */
[C---:B------:R-:W-:Y:S01]  /*7ee0*/  IMAD R8, R152.reuse, R126, RZ ;  /* 0x0000007e98087224 */ /* 0x040fe200078e02ff */
[C---:B------:R-:W-:Y:S01]  /*7ef0*/  PRMT R150, R169.reuse, 0x8880, RZ ;  /* 0x00008880a9967816 */ /* 0x040fe200000000ff */
[C---:B------:R-:W-:Y:S01]  /*7f00*/  IMAD R11, R152.reuse, R129, RZ ;  /* 0x00000081980b7224 */ /* 0x040fe200078e02ff */
[C---:B------:R-:W-:Y:S01]  /*7f10*/  SHF.L.U32 R228, R169.reuse, 0x10, RZ ;  /* 0x00000010a9e47819 */ /* 0x040fe200000006ff */
[----:B------:R-:W-:Y:S01]  /*7f20*/  IMAD R12, R152, R130, RZ ;  /* 0x00000082980c7224 */ /* 0x000fe200078e02ff */
[----:B------:R-:W-:Y:S01]  /*7f30*/  SHF.L.U32 R226, R169, 0x8, RZ ;  /* 0x00000008a9e27819 */ /* 0x000fe200000006ff */
[----:B------:R-:W-:Y:S01]  /*7f40*/  IMAD R3, R156, R154, R3 ;  /* 0x0000009a9c037224 */ /* 0x000fe200078e0203 */
[----:B------:R-:W-:Y:S01]  /*7f50*/  SHF.R.S32.HI R168, RZ, 0x18, R169 ;  /* 0x00000018ffa87819 */ /* 0x000fe200000114a9 */
[C---:B------:R-:W-:Y:S01]  /*7f60*/  IMAD R126, R152.reuse, R148, RZ ;  /* 0x00000094987e7224 */ /* 0x040fe200078e02ff */
[----:B------:R-:W-:Y:S01]  /*7f70*/  R2UR UR4, R153 ;  /* 0x00000000990472ca */ /* 0x000fe200000e0000 */
[----:B------:R-:W-:Y:S01]  /*7f80*/  IMAD R129, R152, R151, RZ ;  /* 0x0000009798817224 */ /* 0x000fe200078e02ff */
[C---:B------:R-:W-:Y:S01]  /*7f90*/  PRMT R212, R170.reuse, 0x8880, RZ ;  /* 0x00008880aad47816 */ /* 0x040fe200000000ff */
[C---:B------:R-:W-:Y:S01]  /*7fa0*/  IMAD.U32 R215, R170.reuse, 0x10000, RZ ;  /* 0x00010000aad77824 */ /* 0x040fe200078e00ff */
[----:B------:R-:W-:Y:S01]  /*7fb0*/  SHF.L.U32 R130, R170, 0x8, RZ ;  /* 0x00000008aa827819 */ /* 0x000fe200000006ff */
[----:B------:R-:W-:Y:S01]  /*7fc0*/  IMAD R4, R157, R154, R4 ;  /* 0x0000009a9d047224 */ /* 0x000fe200078e0204 */
[----:B------:R-:W-:Y:S01]  /*7fd0*/  SHF.R.S32.HI R169, RZ, 0x18, R170 ;  /* 0x00000018ffa97819 */ /* 0x000fe200000114aa */
[----:B------:R-:W-:Y:S01]  /*7fe0*/  IMAD.U32 R245, R172, 0x10000, RZ ;  /* 0x00010000acf57824 */ /* 0x000fe200078e00ff */
[----:B------:R-:W-:Y:S01]  /*7ff0*/  MOV R155, R210 ;  /* 0x000000d2009b7202 */ /* 0x000fe20000000f00 */
[-C--:B------:R-:W-:Y:S01]  /*8000*/  IMAD R5, R158, R154.reuse, R5 ;  /* 0x0000009a9e057224 */ /* 0x080fe200078e0205 */
[C---:B------:R-:W-:Y:S01]  /*8010*/  PRMT R148, R171.reuse, 0x8880, RZ ;  /* 0x00008880ab947816 */ /* 0x040fe200000000ff */
[----:B------:R-:W-:Y:S01]  /*8020*/  IMAD.U32 R237, R174, 0x10000, RZ ;  /* 0x00010000aeed7824 */ /* 0x000fe200078e00ff */
[----:B------:R-:W-:Y:S01]  /*8030*/  SHF.L.U32 R153, R171, 0x10, RZ ;  /* 0x00000010ab997819 */ /* 0x000fe200000006ff */
[-C--:B------:R-:W-:Y:S01]  /*8040*/  IMAD R6, R155, R154.reuse, R6 ;  /* 0x0000009a9b067224 */ /* 0x080fe200078e0206 */
[----:B------:R-:W-:Y:S01]  /*8050*/  SHF.L.U32 R151, R171, 0x8, RZ ;  /* 0x00000008ab977819 */ /* 0x000fe200000006ff */
[----:B------:R-:W-:Y:S01]  /*8060*/  IMAD.U32 R222, R176, 0x10000, RZ ;  /* 0x00010000b0de7824 */ /* 0x000fe200078e00ff */
[----:B------:R-:W-:Y:S01]  /*8070*/  SHF.R.S32.HI R170, RZ, 0x18, R171 ;  /* 0x00000018ffaa7819 */ /* 0x000fe200000114ab */
[----:B------:R-:W-:Y:S01]  /*8080*/  IMAD.U32 R204, R178, 0x10000, RZ ;  /* 0x00010000b2cc7824 */ /* 0x000fe200078e00ff */
[----:B------:R-:W-:Y:S01]  /*8090*/  PRMT R246, R172, 0x8880, RZ ;  /* 0x00008880acf67816 */ /* 0x000fe200000000ff */
[----:B------:R-:W-:Y:S01]  /*80a0*/  IMAD.U32 R232, R180, 0x10000, RZ ;  /* 0x00010000b4e87824 */ /* 0x000fe200078e00ff */
[----:B------:R-:W-:Y:S01]  /*80b0*/  SHF.L.U32 R244, R172, 0x8, RZ ;  /* 0x00000008acf47819 */ /* 0x000fe200000006ff */
[----:B------:R-:W-:Y:S01]  /*80c0*/  IMAD.U32 R216, R182, 0x10000, RZ ;  /* 0x00010000b6d87824 */ /* 0x000fe200078e00ff */
[----:B------:R-:W-:Y:S01]  /*80d0*/  SHF.R.S32.HI R171, RZ, 0x18, R172 ;  /* 0x00000018ffab7819 */ /* 0x000fe200000114ac */
[----:B------:R-:W-:Y:S01]  /*80e0*/  IMAD R15, R152, R133, RZ ;  /* 0x00000085980f7224 */ /* 0x000fe200078e02ff */
[----:B------:R-:W-:Y:S01]  /*80f0*/  SHF.R.S32.HI R156, RZ, 0x18, R208 ;  /* 0x00000018ff9c7819 */ /* 0x000fe200000114d0 */
[----:B------:R-:W-:Y:S01]  /*8100*/  IMAD.U32 R208, R198, 0x10000, RZ ;  /* 0x00010000c6d07824 */ /* 0x000fe200078e00ff */
[C---:B------:R-:W-:Y:S01]  /*8110*/  PRMT R243, R173.reuse, 0x8880, RZ ;  /* 0x00008880adf37816 */ /* 0x040fe200000000ff */
[----:B------:R-:W-:Y:S01]  /*8120*/  IMAD R133, R152, R27, RZ ;  /* 0x0000001b98857224 */ /* 0x000fe200078e02ff */
[C---:B------:R-:W-:Y:S01]  /*8130*/  SHF.L.U32 R240, R173.reuse, 0x10, RZ ;  /* 0x00000010adf07819 */ /* 0x040fe200000006ff */
[----:B------:R-:W-:Y:S01]  /*8140*/  IMAD R7, R156, R154, R7 ;  /* 0x0000009a9c077224 */ /* 0x000fe200078e0207 */
[----:B------:R-:W-:Y:S01]  /*8150*/  SHF.L.U32 R239, R173, 0x8, RZ ;  /* 0x00000008adef7819 */ /* 0x000fe200000006ff */
[----:B------:R-:W-:Y:S01]  /*8160*/  IMAD.MOV.U32 R27, RZ, RZ, R248 ;  /* 0x000000ffff1b7224 */ /* 0x000fe200078e00f8 */
[----:B------:R-:W-:Y:S01]  /*8170*/  SHF.R.S32.HI R172, RZ, 0x18, R173 ;  /* 0x00000018ffac7819 */ /* 0x000fe200000114ad */
[----:B------:R-:W-:Y:S01]  /*8180*/  IMAD R17, R152, R135, RZ ;  /* 0x0000008798117224 */ /* 0x000fe200078e02ff */
[----:B------:R-:W-:Y:S01]  /*8190*/  PRMT R238, R174, 0x8880, RZ ;  /* 0x00008880aeee7816 */ /* 0x000fe200000000ff */
        /* <DEDUP_REMOVED lines=9> */
[----:B------:R-:W-:Y:S01]  /*8230*/  SHF.L.U32 R233, R175, 0x10, RZ ;  /* 0x00000010afe97819 */ /* 0x000fe200000006ff */
[-C--:B------:R-:W-:Y:S01]  /*8240*/  IMAD R8, R157, R154.reuse, R8 ;  /* 0x0000009a9d087224 */ /* 0x080fe200078e0208 */
[----:B------:R-:W-:Y:S01]  /*8250*/  SHF.L.U32 R231, R175, 0x8, RZ ;  /* 0x00000008afe77819 */ /* 0x000fe200000006ff */
[-C--:B------:R-:W-:Y:S01]  /*8260*/  IMAD R9, R159, R154.reuse, R9 ;  /* 0x0000009a9f097224 */ /* 0x080fe200078e0209 */
[----:B------:R-:W-:Y:S01]  /*8270*/  SHF.R.S32.HI R174, RZ, 0x18, R175 ;  /* 0x00000018ffae7819 */ /* 0x000fe200000114af */
[----:B------:R-:W-:Y:S01]  /*8280*/  IMAD R10, R161, R154, R10 ;  /* 0x0000009aa10a7224 */ /* 0x000fe200078e020a */
        /* <DEDUP_REMOVED lines=11> */
[----:B------:R-:W-:Y:S01]  /*8340*/  IMAD R140, R152, R34, RZ ;  /* 0x00000022988c7224 */ /* 0x000fe200078e02ff */
[----:B------:R-:W-:Y:S01]  /*8350*/  SHF.R.S32.HI R176, RZ, 0x18, R177 ;  /* 0x00000018ffb07819 */ /* 0x000fe200000114b1 */
[----:B------:R-:W-:Y:S01]  /*8360*/  IMAD.MOV.U32 R35, RZ, RZ, R150 ;  /* 0x000000ffff237224 */ /* 0x000fe200078e0096 */
        /* <DEDUP_REMOVED lines=35> */
[----:B------:R-:W-:Y:S01]  /*85a0*/  IMAD R103, R152, R103, RZ ;  /* 0x0000006798677224 */ /* 0x000fe200078e02ff */
[C---:B------:R-:W-:Y:S01]  /*85b0*/  SHF.L.U32 R209, R183.reuse, 0x10, RZ ;  /* 0x00000010b7d17819 */ /* 0x040fe200000006ff */
[----:B------:R-:W-:Y:S01]  /*85c0*/  IMAD.SHL.U32 R248, R194, 0x100, RZ ;  /* 0x00000100c2f87824 */ /* 0x000fe200078e00ff */
[----:B------:R-:W-:Y:S01]  /*85d0*/  SHF.L.U32 R207, R183, 0x8, RZ ;  /* 0x00000008b7cf7819 */ /* 0x000fe200000006ff */
[C---:B------:R-:W-:Y:S01]  /*85e0*/  IMAD R108, R152.reuse, R108, RZ ;  /* 0x0000006c986c7224 */ /* 0x040fe200078e02ff */
[----:B------:R-:W-:Y:S01]  /*85f0*/  SHF.R.S32.HI R182, RZ, 0x18, R183 ;  /* 0x00000018ffb67819 */ /* 0x000fe200000114b7 */
[----:B------:R-:W-:Y:S01]  /*8600*/  IMAD.MOV.U32 R183, RZ, RZ, R131 ;  /* 0x000000ffffb77224 */ /* 0x000fe200078e0083 */
[----:B-1----:R-:W-:Y:S01]  /*8610*/  MOV R106, R228 ;  /* 0x000000e4006a7202 */ /* 0x002fe20000000f00 */
[----:B------:R-:W-:Y:S01]  /*8620*/  IMAD R131, R152, R25, RZ ;  /* 0x0000001998837224 */ /* 0x000fe200078e02ff */
[----:B------:R-:W-:Y:S01]  /*8630*/  MOV R107, R226 ;  /* 0x000000e2006b7202 */ /* 0x000fe20000000f00 */
[----:B------:R-:W-:Y:S01]  /*8640*/  IMAD.U32 R226, R196, 0x10000, RZ ;  /* 0x00010000c4e27824 */ /* 0x000fe200078e00ff */
[----:B------:R-:W-:Y:S01]  /*8650*/  MOV R159, R215 ;  /* 0x000000d7009f7202 */ /* 0x000fe20000000f00 */
[C---:B------:R-:W-:Y:S01]  /*8660*/  IMAD R109, R152.reuse, R109, RZ ;  /* 0x0000006d986d7224 */ /* 0x040fe200078e02ff */
[----:B------:R-:W-:Y:S01]  /*8670*/  MOV R161, R212 ;  /* 0x000000d400a17202 */ /* 0x000fe20000000f00 */
[----:B------:R-:W-:Y:S01]  /*8680*/  IMAD R110, R152, R110, RZ ;  /* 0x0000006e986e7224 */ /* 0x000fe200078e02ff */
[----:B------:R-:W-:Y:S01]  /*8690*/  PRMT R228, R196, 0x8880, RZ ;  /* 0x00008880c4e47816 */ /* 0x000fe200000000ff */
[----:B------:R-:W-:Y:S01]  /*86a0*/  IMAD.MOV.U32 R32, RZ, RZ, R159 ;  /* 0x000000ffff207224 */ /* 0x000fe200078e009f */
[----:B------:R-:W-:Y:S01]  /*86b0*/  SHF.R.S32.HI R155, RZ, 0x18, R196 ;  /* 0x00000018ff9b7819 */ /* 0x000fe200000114c4 */
        /* <DEDUP_REMOVED lines=13> */
[----:B------:R-:W-:Y:S01]  /*8790*/  PRMT R198, R199, 0x8880, RZ ;  /* 0x00008880c7c67816 */ /* 0x000fe200000000ff */
[C---:B------:R-:W-:Y:S01]  /*87a0*/  IMAD R118, R152.reuse, R118, RZ ;  /* 0x0000007698767224 */ /* 0x040fe200078e02ff */
[----:B------:R-:W-:Y:S01]  /*87b0*/  SHF.R.S32.HI R158, RZ, 0x18, R199 ;  /* 0x00000018ff9e7819 */ /* 0x000fe200000114c7 */
[C---:B------:R-:W-:Y:S01]  /*87c0*/  IMAD R119, R152.reuse, R119, RZ ;  /* 0x0000007798777224 */ /* 0x040fe200078e02ff */
[----:B------:R-:W-:Y:S01]  /*87d0*/  MOV R25, R132 ;  /* 0x0000008400197202 */ /* 0x000fe20000000f00 */
[C---:B------:R-:W-:Y:S01]  /*87e0*/  IMAD R132, R152.reuse, R26, RZ ;  /* 0x0000001a98847224 */ /* 0x040fe200078e02ff */
[----:B------:R-:W-:Y:S01]  /*87f0*/  SHF.R.S32.HI R29, RZ, 0x18, R241 ;  /* 0x00000018ff1d7819 */ /* 0x000fe200000114f1 */
[C---:B------:R-:W-:Y:S01]  /*8800*/  IMAD R56, R152.reuse, R56, RZ ;  /* 0x0000003898387224 */ /* 0x040fe200078e02ff */
[----:B------:R-:W-:Y:S01]  /*8810*/  I2IP.S8.S32.SAT R26, R5, R4, RZ ;  /* 0x00000004051a7239 */ /* 0x000fe200000014ff */
[C---:B------:R-:W-:Y:S01]  /*8820*/  IMAD R57, R152.reuse, R57, RZ ;  /* 0x0000003998397224 */ /* 0x040fe200078e02ff */
[----:B------:R-:W-:Y:S01]  /*8830*/  MOV R30, R137 ;  /* 0x00000089001e7202 */ /* 0x000fe20000000f00 */
[C---:B------:R-:W-:Y:S01]  /*8840*/  IMAD R137, R152.reuse, R31, RZ ;  /* 0x0000001f98897224 */ /* 0x040fe200078e02ff */
[----:B------:R-:W-:Y:S01]  /*8850*/  I2IP.S8.S32.SAT R28, R9, R8, RZ ;  /* 0x00000008091c7239 */ /* 0x000fe200000014ff */
[C---:B------:R-:W-:Y:S01]  /*8860*/  IMAD R58, R152.reuse, R58, RZ ;  /* 0x0000003a983a7224 */ /* 0x040fe200078e02ff */
[----:B------:R-:W-:Y:S01]  /*8870*/  MOV R8, R149 ;  /* 0x0000009500087202 */ /* 0x000fe20000000f00 */
        /* <DEDUP_REMOVED lines=8> */
[----:B------:R-:W-:Y:S01]  /*8900*/  IMAD R63, R152, R63, RZ ;  /* 0x0000003f983f7224 */ /* 0x000fe200078e02ff */
[----:B------:R-:W-:Y:S01]  /*8910*/  MOV R30, R148 ;  /* 0x00000094001e7202 */ /* 0x000fe20000000f00 */
[----:B------:R-:W-:Y:S01]  /*8920*/  IMAD.SHL.U32 R148, R192, 0x100, RZ ;  /* 0x00000100c0947824 */ /* 0x000fe200078e00ff */
[----:B------:R-:W-:Y:S01]  /*8930*/  SHF.R.S32.HI R161, RZ, 0x18, R194 ;  /* 0x00000018ffa17819 */ /* 0x000fe200000114c2 */
[C---:B------:R-:W-:Y:S01]  /*8940*/  IMAD R64, R152.reuse, R64, RZ ;  /* 0x0000004098407224 */ /* 0x040fe200078e02ff */
[----:B------:R-:W-:Y:S01]  /*8950*/  SHF.L.U32 R145, R193, 0x10, RZ ;  /* 0x00000010c1917819 */ /* 0x000fe200000006ff */
        /* <DEDUP_REMOVED lines=9> */
[----:B------:R1:W-:Y:S01]  /*89f0*/  STL.64 [R1+0x8], R104 ;  /* 0x0000086801007387 */ /* 0x0003e20000100a00 */
[----:B------:R-:W2:Y:S01]  /*8a00*/  S2UR UR5, SR_CgaCtaId ;  /* 0x00000000000579c3 */ /* 0x000ea20000008800 */
[C---:B------:R-:W-:Y:S01]  /*8a10*/  IMAD R70, R152.reuse, R70, RZ ;  /* 0x0000004698467224 */ /* 0x040fe200078e02ff */
[----:B------:R-:W-:Y:S01]  /*8a20*/  BSSY.RECONVERGENT B0, `(.L_x_137) ;  /* 0x000021e000007945 */ /* 0x000fe20003800200 */
[C---:B------:R-:W-:Y:S02]  /*8a30*/  IMAD R72, R152.reuse, R72, RZ ;  /* 0x0000004898487224 */ /* 0x040fe400078e02ff */
        /* <DEDUP_REMOVED lines=10> */
[----:B------:R-:W-:Y:S01]  /*8ae0*/  IMAD R41, R152, R41, RZ ;  /* 0x0000002998297224 */ /* 0x000fe200078e02ff */
[----:B-1----:R-:W-:Y:S01]  /*8af0*/  MOV R105, R224 ;  /* 0x000000e000697202 */ /* 0x002fe20000000f00 */
[----:B------:R-:W-:Y:S01]  /*8b00*/  IMAD.MOV.U32 R104, RZ, RZ, R218 ;  /* 0x000000ffff687224 */ /* 0x000fe200078e00da */
[----:B------:R-:W-:Y:S01]  /*8b10*/  SHF.L.U32 R224, R196, 0x8, RZ ;  /* 0x00000008c4e07819 */ /* 0x000fe200000006ff */
[C---:B------:R-:W-:Y:S01]  /*8b20*/  IMAD R44, R152.reuse, R44, RZ ;  /* 0x0000002c982c7224 */ /* 0x040fe200078e02ff */
[----:B------:R-:W-:Y:S01]  /*8b30*/  PRMT R218, R197, 0x8880, RZ ;  /* 0x00008880c5da7816 */ /* 0x000fe200000000ff */
[C---:B------:R-:W-:Y:S01]  /*8b40*/  IMAD R45, R152.reuse, R45, RZ ;  /* 0x0000002d982d7224 */ /* 0x040fe200078e02ff */
[C---:B------:R-:W-:Y:S01]  /*8b50*/  SHF.L.U32 R197, R199.reuse, 0x10, RZ ;  /* 0x00000010c7c57819 */ /* 0x040fe200000006ff */
[C---:B------:R-:W-:Y:S01]  /*8b60*/  IMAD R48, R152.reuse, R48, RZ ;  /* 0x0000003098307224 */ /* 0x040fe200078e02ff */
[----:B------:R-:W-:Y:S01]  /*8b70*/  SHF.L.U32 R196, R199, 0x8, RZ ;  /* 0x00000008c7c47819 */ /* 0x000fe200000006ff */
[----:B------:R-:W-:Y:S01]  /*8b80*/  IMAD.MOV.U32 R199, RZ, RZ, R130 ;  /* 0x000000ffffc77224 */ /* 0x000fe200078e0082 */
[----:B------:R-:W-:Y:S01]  /*8b90*/  MOV R5, R104 ;  /* 0x0000006800057202 */ /* 0x000fe20000000f00 */
[C---:B------:R-:W-:Y:S01]  /*8ba0*/  IMAD R130, R152.reuse, R24, RZ ;  /* 0x0000001898827224 */ /* 0x040fe200078e02ff */
[----:B------:R-:W-:Y:S01]  /*8bb0*/  SHF.R.S32.HI R24, RZ, 0x18, R251 ;  /* 0x00000018ff187819 */ /* 0x000fe200000114fb */
[C---:B------:R-:W-:Y:S01]  /*8bc0*/  IMAD R49, R152.reuse, R49, RZ ;  /* 0x0000003198317224 */ /* 0x040fe200078e02ff */
[----:B------:R-:W-:Y:S01]  /*8bd0*/  MOV R251, R25 ;  /* 0x0000001900fb7202 */ /* 0x000fe20000000f00 */
[----:B------:R-:W-:Y:S01]  /*8be0*/  IMAD R52, R152, R52, RZ ;  /* 0x0000003498347224 */ /* 0x000fe200078e02ff */
[----:B------:R-:W-:Y:S01]  /*8bf0*/  SHF.R.S32.HI R25, RZ, 0x18, R250 ;  /* 0x00000018ff197819 */ /* 0x000fe200000114fa */
[----:B------:R-:W-:Y:S01]  /*8c00*/  IMAD R11, R24, R154, R11 ;  /* 0x0000009a180b7224 */ /* 0x000fe200078e020b */
[----:B------:R-:W-:Y:S01]  /*8c10*/  SHF.R.S32.HI R24, RZ, 0x18, R242 ;  /* 0x00000018ff187819 */ /* 0x000fe200000114f2 */
[----:B------:R-:W-:Y:S01]  /*8c20*/  IMAD R53, R152, R53, RZ ;  /* 0x0000003598357224 */ /* 0x000fe200078e02ff */
[----:B------:R-:W-:Y:S01]  /*8c30*/  I2IP.S8.S32.SAT R104, R3, R0, R26 ;  /* 0x0000000003687239 */ /* 0x000fe2000000141a */
[----:B------:R-:W-:Y:S01]  /*8c40*/  IMAD R12, R25, R154, R12 ;  /* 0x0000009a190c7224 */ /* 0x000fe200078e020c */
[----:B------:R-:W-:Y:S01]  /*8c50*/  MOV R25, R144 ;  /* 0x0000009000197202 */ /* 0x000fe20000000f00 */
[-C--:B------:R-:W-:Y:S01]  /*8c60*/  IMAD R13, R160, R154.reuse, R13 ;  /* 0x0000009aa00d7224 */ /* 0x080fe200078e020d */
[----:B------:R-:W-:Y:S01]  /*8c70*/  MOV R4, R105 ;  /* 0x0000006900047202 */ /* 0x000fe20000000f00 */
[-C--:B------:R-:W-:Y:S01]  /*8c80*/  IMAD R14, R27, R154.reuse, R14 ;  /* 0x0000009a1b0e7224 */ /* 0x080fe200078e020e */
[----:B------:R-:W-:Y:S01]  /*8c90*/  SHF.R.S32.HI R27, RZ, 0x18, R142 ;  /* 0x00000018ff1b7819 */ /* 0x000fe2000001148e */
[----:B------:R-:W-:Y:S01]  /*8ca0*/  IMAD R15, R24, R154, R15 ;  /* 0x0000009a180f7224 */ /* 0x000fe200078e020f */
[----:B------:R-:W-:Y:S01]  /*8cb0*/  SHF.R.S32.HI R24, RZ, 0x18, R143 ;  /* 0x00000018ff187819 */ /* 0x000fe2000001148f */
[----:B------:R-:W1:Y:S01]  /*8cc0*/  S2R R142, SR_TID.X ;  /* 0x00000000008e7919 */ /* 0x000e620000002100 */
[----:B------:R-:W-:Y:S01]  /*8cd0*/  I2IP.S8.S32.SAT R105, R7, R6, R28 ;  /* 0x0000000607697239 */ /* 0x000fe2000000141c */
[----:B------:R-:W-:Y:S01]  /*8ce0*/  IMAD R16, R29, R154, R16 ;  /* 0x0000009a1d107224 */ /* 0x000fe200078e0210 */
[----:B------:R-:W-:Y:S01]  /*8cf0*/  MOV R29, R252 ;  /* 0x000000fc001d7202 */ /* 0x000fe20000000f00 */
[-C--:B------:R-:W-:Y:S01]  /*8d00*/  IMAD R17, R162, R154.reuse, R17 ;  /* 0x0000009aa2117224 */ /* 0x080fe200078e0211 */
[----:B------:R-:W-:Y:S01]  /*8d10*/  MOV R6, R241 ;  /* 0x000000f100067202 */ /* 0x000fe20000000f00 */
[-C--:B------:R-:W-:Y:S01]  /*8d20*/  IMAD R18, R25, R154.reuse, R18 ;  /* 0x0000009a19127224 */ /* 0x080fe200078e0212 */
[----:B------:R-:W-:Y:S01]  /*8d30*/  SHF.R.S32.HI R25, RZ, 0x18, R247 ;  /* 0x00000018ff197819 */ /* 0x000fe200000114f7 */
[-C--:B------:R-:W-:Y:S01]  /*8d40*/  IMAD R19, R24, R154.reuse, R19 ;  /* 0x0000009a18137224 */ /* 0x080fe200078e0213 */
[----:B------:R-:W-:Y:S01]  /*8d50*/  SHF.R.S32.HI R24, RZ, 0x18, R249 ;  /* 0x00000018ff187819 */ /* 0x000fe200000114f9 */
[----:B------:R-:W-:Y:S01]  /*8d60*/  IMAD R20, R27, R154, R20 ;  /* 0x0000009a1b147224 */ /* 0x000fe200078e0214 */
[----:B------:R-:W-:Y:S01]  /*8d70*/  I2IP.S8.S32.SAT R27, R17, R16, RZ ;  /* 0x00000010111b7239 */ /* 0x000fe200000014ff */
[----:B------:R-:W-:Y:S01]  /*8d80*/  IMAD R21, R163, R154, R21 ;  /* 0x0000009aa3157224 */ /* 0x000fe200078e0215 */
[----:B------:R-:W-:Y:S01]  /*8d90*/  I2IP.S8.S32.SAT R26, R13, R12, RZ ;  /* 0x0000000c0d1a7239 */ /* 0x000fe200000014ff */
[----:B------:R-:W-:Y:S01]  /*8da0*/  IMAD R22, R29, R154, R22 ;  /* 0x0000009a1d167224 */ /* 0x000fe200078e0216 */
[----:B------:R-:W-:Y:S01]  /*8db0*/  MOV R13, R146 ;  /* 0x00000092000d7202 */ /* 0x000fe20000000f00 */
[-C--:B------:R-:W-:Y:S01]  /*8dc0*/  IMAD R23, R24, R154.reuse, R23 ;  /* 0x0000009a18177224 */ /* 0x080fe200078e0217 */
[----:B------:R-:W-:Y:S01]  /*8dd0*/  MOV R29, R251 ;  /* 0x000000fb001d7202 */ /* 0x000fe20000000f00 */
[----:B------:R-:W-:Y:S01]  /*8de0*/  IMAD R120, R25, R154, R120 ;  /* 0x0000009a19787224 */ /* 0x000fe200078e0278 */
[----:B------:R-:W-:Y:S01]  /*8df0*/  I2IP.S8.S32.SAT R106, R11, R10, R26 ;  /* 0x0000000a0b6a7239 */ /* 0x000fe2000000141a */
[----:B------:R-:W-:Y:S01]  /*8e00*/  IMAD R121, R164, R154, R121 ;  /* 0x0000009aa4797224 */ /* 0x000fe200078e0279 */
[----:B------:R-:W-:Y:S01]  /*8e10*/  SHF.R.S32.HI R29, RZ, 0x18, R29 ;  /* 0x00000018ff1d7819 */ /* 0x000fe2000001141d */
[----:B------:R-:W-:Y:S01]  /*8e20*/  IMAD.MOV.U32 R28, RZ, RZ, R183 ;  /* 0x000000ffff1c7224 */ /* 0x000fe200078e00b7 */
[----:B------:R-:W-:Y:S01]  /*8e30*/  MOV R31, R199 ;  /* 0x000000c7001f7202 */ /* 0x000fe20000000f00 */
[----:B------:R-:W-:Y:S01]  /*8e40*/  IMAD.MOV.U32 R144, RZ, RZ, R147 ;  /* 0x000000ffff907224 */ /* 0x000fe200078e0093 */
[----:B------:R-:W-:Y:S01]  /*8e50*/  I2IP.S8.S32.SAT R26, R21, R20, RZ ;  /* 0x00000014151a7239 */ /* 0x000fe200000014ff */
[----:B------:R-:W-:Y:S01]  /*8e60*/  IMAD.U32 R249, R185, 0x10000, RZ ;  /* 0x00010000b9f97824 */ /* 0x000fe200078e00ff */
[----:B------:R-:W-:Y:S01]  /*8e70*/  PRMT R252, R194, 0x8880, RZ ;  /* 0x00008880c2fc7816 */ /* 0x000fe200000000ff */
[C---:B------:R-:W-:Y:S01]  /*8e80*/  IMAD R71, R152.reuse, R71, RZ ;  /* 0x0000004798477224 */ /* 0x040fe200078e02ff */
[----:B------:R-:W-:Y:S01]  /*8e90*/  MOV R12, R144 ;  /* 0x00000090000c7202 */ /* 0x000fe20000000f00 */
[----:B------:R-:W-:Y:S01]  /*8ea0*/  IMAD R74, R152, R74, RZ ;  /* 0x0000004a984a7224 */ /* 0x000fe200078e02ff */
[----:B------:R-:W-:Y:S01]  /*8eb0*/  SHF.L.U32 R250, R194, 0x10, RZ ;  /* 0x00000010c2fa7819 */ /* 0x000fe200000006ff */
[C---:B-1----:R-:W-:Y:S01]  /*8ec0*/  IMAD.SHL.U32 R24, R142.reuse, 0x4, RZ ;  /* 0x000000048e187824 */ /* 0x042fe200078e00ff */
[----:B------:R-:W-:Y:S01]  /*8ed0*/  SHF.L.U32 R0, R142, 0x5, RZ ;  /* 0x000000058e007819 */ /* 0x000fe200000006ff */
[C---:B------:R-:W-:Y:S01]  /*8ee0*/  IMAD R75, R152.reuse, R75, RZ ;  /* 0x0000004b984b7224 */ /* 0x040fe200078e02ff */
[C---:B------:R-:W-:Y:S01]  /*8ef0*/  PRMT R147, R193.reuse, 0x8880, RZ ;  /* 0x00008880c1937816 */ /* 0x040fe200000000ff */
[----:B------:R-:W-:Y:S01]  /*8f00*/  IMAD R78, R152, R78, RZ ;  /* 0x0000004e984e7224 */ /* 0x000fe200078e02ff */
[----:B------:R-:W-:Y:S01]  /*8f10*/  LOP3.LUT R25, R0, 0x80, RZ, 0xc0, !PT ;  /* 0x0000008000197812 */ /* 0x000fe200078ec0ff */
[C---:B------:R-:W-:Y:S01]  /*8f20*/  IMAD R79, R152.reuse, R79, RZ ;  /* 0x0000004f984f7224 */ /* 0x040fe200078e02ff */
[----:B------:R-:W-:Y:S01]  /*8f30*/  SHF.L.U32 R143, R193, 0x8, RZ ;  /* 0x00000008c18f7819 */ /* 0x000fe200000006ff */
[C---:B------:R-:W-:Y:S01]  /*8f40*/  IMAD R82, R152.reuse, R82, RZ ;  /* 0x0000005298527224 */ /* 0x040fe200078e02ff */
[----:B------:R-:W-:Y:S01]  /*8f50*/  LOP3.LUT R3, R25, 0x10, R24, 0xf8, !PT ;  /* 0x0000001019037812 */ /* 0x000fe200078ef818 */
[C---:B------:R-:W-:Y:S01]  /*8f60*/  IMAD R83, R152.reuse, R83, RZ ;  /* 0x0000005398537224 */ /* 0x040fe200078e02ff */
[----:B------:R-:W-:Y:S01]  /*8f70*/  MOV R25, R8 ;  /* 0x0000000800197202 */ /* 0x000fe20000000f00 */
[C---:B------:R-:W-:Y:S01]  /*8f80*/  IMAD R86, R152.reuse, R86, RZ ;  /* 0x0000005698567224 */ /* 0x040fe200078e02ff */
[----:B------:R-:W-:Y:S01]  /*8f90*/  SHF.R.S32.HI R24, RZ, 0x18, R5 ;  /* 0x00000018ff187819 */ /* 0x000fe20000011405 */
[----:B------:R-:W-:Y:S01]  /*8fa0*/  IMAD R87, R152, R87, RZ ;  /* 0x0000005798577224 */ /* 0x000fe200078e02ff */
[----:B------:R-:W-:Y:S01]  /*8fb0*/  MOV R8, R35 ;  /* 0x0000002300087202 */ /* 0x000fe20000000f00 */
[-C--:B------:R-:W-:Y:S01]  /*8fc0*/  IMAD R122, R25, R154.reuse, R122 ;  /* 0x0000009a197a7224 */ /* 0x080fe200078e027a */
[----:B------:R-:W-:Y:S01]  /*8fd0*/  SHF.R.S32.HI R25, RZ, 0x18, R6 ;  /* 0x00000018ff197819 */ /* 0x000fe20000011406 */
[----:B------:R-:W-:Y:S01]  /*8fe0*/  IMAD.MOV.U32 R35, RZ, RZ, R34 ;  /* 0x000000ffff237224 */ /* 0x000fe200078e0022 */
[----:B------:R-:W-:Y:S01]  /*8ff0*/  MOV R34, R107 ;  /* 0x0000006b00227202 */ /* 0x000fe20000000f00 */
[----:B------:R-:W-:Y:S01]  /*9000*/  IMAD R123, R24, R154, R123 ;  /* 0x0000009a187b7224 */ /* 0x000fe200078e027b */
[----:B------:R-:W-:Y:S01]  /*9010*/  I2IP.S8.S32.SAT R107, R15, R14, R27 ;  /* 0x0000000e0f6b7239 */ /* 0x000fe2000000141b */
[----:B------:R-:W-:Y:S01]  /*9020*/  IMAD R124, R25, R154, R124 ;  /* 0x0000009a197c7224 */ /* 0x000fe200078e027c */
[----:B------:R-:W-:Y:S01]  /*9030*/  MOV R27, R28 ;  /* 0x0000001c001b7202 */ /* 0x000fe20000000f00 */
[----:B------:R-:W-:Y:S01]  /*9040*/  IMAD R125, R165, R154, R125 ;  /* 0x0000009aa57d7224 */ /* 0x000fe200078e027d */
[----:B------:R-:W-:Y:S01]  /*9050*/  SHF.R.S32.HI R24, RZ, 0x18, R13 ;  /* 0x00000018ff187819 */ /* 0x000fe2000001140d */
[----:B------:R-:W-:Y:S01]  /*9060*/  IMAD R38, R152, R38, RZ ;  /* 0x0000002698267224 */ /* 0x000fe200078e02ff */
[----:B------:R-:W-:Y:S01]  /*9070*/  MOV R25, R4 ;  /* 0x0000000400197202 */ /* 0x000fe20000000f00 */
[----:B------:R-:W-:Y:S01]  /*9080*/  IMAD R126, R27, R154, R126 ;  /* 0x0000009a1b7e7224 */ /* 0x000fe200078e027e */
[----:B------:R-:W-:Y:S01]  /*9090*/  I2IP.S8.S32.SAT R5, R19, R18, R26 ;  /* 0x0000001213057239 */ /* 0x000fe2000000141a */
[-C--:B------:R-:W-:Y:S01]  /*90a0*/  IMAD R127, R24, R154.reuse, R127 ;  /* 0x0000009a187f7224 */ /* 0x080fe200078e027f */
[----:B------:R-:W-:Y:S01]  /*90b0*/  SHF.R.S32.HI R24, RZ, 0x18, R12 ;  /* 0x00000018ff187819 */ /* 0x000fe2000001140c */
[-C--:B------:R-:W-:Y:S01]  /*90c0*/  IMAD R128, R29, R154.reuse, R128 ;  /* 0x0000009a1d807224 */ /* 0x080fe200078e0280 */
[----:B------:R-:W-:Y:S01]  /*90d0*/  SHF.R.S32.HI R29, RZ, 0x18, R34 ;  /* 0x00000018ff1d7819 */ /* 0x000fe20000011422 */
[----:B------:R-:W-:Y:S01]  /*90e0*/  IMAD R129, R166, R154, R129 ;  /* 0x0000009aa6817224 */ /* 0x000fe200078e0281 */
[----:B------:R-:W-:Y:S01]  /*90f0*/  I2IP.S8.S32.SAT R26, R121, R120, RZ ;  /* 0x00000078791a7239 */ /* 0x000fe200000014ff */
[-C--:B------:R-:W-:Y:S01]  /*9100*/  IMAD R88, R25, R154.reuse, R88 ;  /* 0x0000009a19587224 */ /* 0x080fe200078e0258 */
[----:B------:R-:W-:Y:S01]  /*9110*/  SHF.R.S32.HI R25, RZ, 0x18, R9 ;  /* 0x00000018ff197819 */ /* 0x000fe20000011409 */
[----:B------:R-:W-:Y:S01]  /*9120*/  IMAD R89, R24, R154, R89 ;  /* 0x0000009a18597224 */ /* 0x000fe200078e0259 */
[----:B------:R-:W-:Y:S01]  /*9130*/  SHF.R.S32.HI R24, RZ, 0x18, R35 ;  /* 0x00000018ff187819 */ /* 0x000fe20000011423 */
[----:B------:R-:W-:Y:S01]  /*9140*/  IMAD.MOV.U32 R27, RZ, RZ, R8 ;  /* 0x000000ffff1b7224 */ /* 0x000fe200078e0008 */
[----:B------:R-:W-:Y:S01]  /*9150*/  I2IP.S8.S32.SAT R4, R23, R22, R26 ;  /* 0x0000001617047239 */ /* 0x000fe2000000141a */
[-C--:B------:R-:W-:Y:S01]  /*9160*/  IMAD R90, R25, R154.reuse, R90 ;  /* 0x0000009a195a7224 */ /* 0x080fe200078e025a */
[----:B------:R-:W-:Y:S01]  /*9170*/  MOV R25, R33 ;  /* 0x0000002100197202 */ /* 0x000fe20000000f00 */
[----:B------:R-:W-:Y:S01]  /*9180*/  IMAD R91, R167, R154, R91 ;  /* 0x0000009aa75b7224 */ /* 0x000fe200078e025b */
[----:B------:R-:W-:Y:S01]  /*9190*/  I2IP.S8.S32.SAT R26, R125, R124, RZ ;  /* 0x0000007c7d1a7239 */ /* 0x000fe200000014ff */
[-C--:B------:R-:W-:Y:S01]  /*91a0*/  IMAD R92, R27, R154.reuse, R92 ;  /* 0x0000009a1b5c7224 */ /* 0x080fe200078e025c */
[----:B------:R-:W-:Y:S01]  /*91b0*/  SHF.R.S32.HI R27, RZ, 0x18, R31 ;  /* 0x00000018ff1b7819 */ /* 0x000fe2000001141f */
[-C--:B------:R-:W-:Y:S01]  /*91c0*/  IMAD R93, R24, R154.reuse, R93 ;  /* 0x0000009a185d7224 */ /* 0x080fe200078e025d */
[----:B------:R-:W-:Y:S01]  /*91d0*/  SHF.R.S32.HI R24, RZ, 0x18, R32 ;  /* 0x00000018ff187819 */ /* 0x000fe20000011420 */
[----:B------:R-:W-:Y:S01]  /*91e0*/  IMAD R94, R29, R154, R94 ;  /* 0x0000009a1d5e7224 */ /* 0x000fe200078e025e */
[----:B------:R-:W-:Y:S01]  /*91f0*/  I2IP.S8.S32.SAT R28, R129, R128, RZ ;  /* 0x00000080811c7239 */ /* 0x000fe200000014ff */
[----:B------:R-:W-:Y:S01]  /*9200*/  IMAD R95, R168, R154, R95 ;  /* 0x0000009aa85f7224 */ /* 0x000fe200078e025f */
[----:B------:R-:W-:Y:S01]  /*9210*/  I2IP.S8.S32.SAT R122, R123, R122, R26 ;  /* 0x0000007a7b7a7239 */ /* 0x000fe2000000141a */
[-C--:B------:R-:W-:Y:S01]  /*9220*/  IMAD R96, R25, R154.reuse, R96 ;  /* 0x0000009a19607224 */ /* 0x080fe200078e0260 */
[----:B------:R-:W-:Y:S01]  /*9230*/  MOV R120, R5 ;  /* 0x0000000500787202 */ /* 0x000fe20000000f00 */
[-C--:B------:R-:W-:Y:S01]  /*9240*/  IMAD R97, R24, R154.reuse, R97 ;  /* 0x0000009a18617224 */ /* 0x080fe200078e0261 */
[----:B------:R-:W-:Y:S01]  /*9250*/  SHF.R.S32.HI R24, RZ, 0x18, R153 ;  /* 0x00000018ff187819 */ /* 0x000fe20000011499 */
[----:B------:R-:W-:Y:S01]  /*9260*/  IMAD R98, R27, R154, R98 ;  /* 0x0000009a1b627224 */ /* 0x000fe200078e0262 */
[----:B------:R-:W-:Y:S01]  /*9270*/  MOV R121, R4 ;  /* 0x0000000400797202 */ /* 0x000fe20000000f00 */
[----:B------:R-:W-:Y:S01]  /*9280*/  IMAD.MOV.U32 R25, RZ, RZ, R30 ;  /* 0x000000ffff197224 */ /* 0x000fe200078e001e */
[----:B------:R-:W-:Y:S01]  /*9290*/  I2IP.S8.S32.SAT R123, R127, R126, R28 ;  /* 0x0000007e7f7b7239 */ /* 0x000fe2000000141c */
[----:B------:R-:W-:Y:S01]  /*92a0*/  IMAD R99, R169, R154, R99 ;  /* 0x0000009aa9637224 */ /* 0x000fe200078e0263 */
[----:B------:R-:W-:Y:S01]  /*92b0*/  I2IP.S8.S32.SAT R90, R91, R90, RZ ;  /* 0x0000005a5b5a7239 */ /* 0x000fe200000014ff */
[-C--:B------:R-:W-:Y:S01]  /*92c0*/  IMAD R100, R25, R154.reuse, R100 ;  /* 0x0000009a19647224 */ /* 0x080fe200078e0264 */
[----:B------:R-:W-:Y:S01]  /*92d0*/  SHF.R.S32.HI R160, RZ, 0x18, R193 ;  /* 0x00000018ffa07819 */ /* 0x000fe200000114c1 */
[----:B------:R-:W-:Y:S01]  /*92e0*/  IMAD R101, R24, R154, R101 ;  /* 0x0000009a18657224 */ /* 0x000fe200078e0265 */
[----:B------:R-:W-:Y:S01]  /*92f0*/  I2IP.S8.S32.SAT R124, R89, R88, R90 ;  /* 0x00000058597c7239 */ /* 0x000fe2000000145a */
[----:B------:R-:W1:Y:S01]  /*9300*/  LDTM.x32 R4, tmem[UR4+0x80] ;  /* 0x00008004000479ee */ /* 0x000e6200082c0000 */
[----:B------:R-:W-:Y:S01]  /*9310*/  SHF.R.S32.HI R89, RZ, 0x18, R151 ;  /* 0x00000018ff597819 */ /* 0x000fe20000011497 */
[----:B------:R-:W-:Y:S01]  /*9320*/  UMOV UR4, 0x400 ;  /* 0x0000040000047882 */ /* 0x000fe20000000000 */
[C---:B------:R-:W-:Y:S01]  /*9330*/  PRMT R242, R195.reuse, 0x8880, RZ ;  /* 0x00008880c3f27816 */ /* 0x040fe200000000ff */
[----:B--2---:R-:W-:Y:S01]  /*9340*/  ULEA UR4, UR5, UR4, 0x18 ;  /* 0x0000000405047291 */ /* 0x004fe2000f8ec0ff */
[C---:B------:R-:W-:Y:S01]  /*9350*/  SHF.L.U32 R199, R195.reuse, 0x10, RZ ;  /* 0x00000010c3c77819 */ /* 0x040fe200000006ff */
[----:B------:R-:W-:Y:S01]  /*9360*/  NOP ;  /* 0x0000000000007918 */ /* 0x000fe20000000000 */
[----:B------:R-:W-:Y:S01]  /*9370*/  SHF.L.U32 R194, R195, 0x8, RZ ;  /* 0x00000008c3c27819 */ /* 0x000fe200000006ff */
[----:B------:R-:W-:Y:S01]  /*9380*/  ULEA UR5, UR43, UR4, 0x3 ;  /* 0x000000042b057291 */ /* 0x000fe2000f8e18ff */
[----:B------:R-:W-:Y:S01]  /*9390*/  SHF.R.S32.HI R162, RZ, 0x18, R195 ;  /* 0x00000018ffa27819 */ /* 0x000fe200000114c3 */
[-C--:B------:R-:W-:Y:S01]  /*93a0*/  IMAD R102, R89, R154.reuse, R102 ;  /* 0x0000009a59667224 */ /* 0x080fe200078e0266 */
[C---:B------:R-:W-:Y:S01]  /*93b0*/  PRMT R146, R184.reuse, 0x8880, RZ ;  /* 0x00008880b8927816 */ /* 0x040fe200000000ff */
[----:B------:R-:W-:Y:S01]  /*93c0*/  UIADD3 UR5, UPT, UPT, UR5, 0x218, URZ ;  /* 0x0000021805057890 */ /* 0x000fe2000fffe0ff */
[----:B------:R-:W-:Y:S01]  /*93d0*/  SHF.L.U32 R144, R184, 0x10, RZ ;  /* 0x00000010b8907819 */ /* 0x000fe200000006ff */
[----:B------:R-:W-:Y:S01]  /*93e0*/  IMAD R103, R170, R154, R103 ;  /* 0x0000009aaa677224 */ /* 0x000fe200078e0267 */
[----:B------:R-:W-:Y:S01]  /*93f0*/  SHF.L.U32 R142, R184, 0x8, RZ ;  /* 0x00000008b88e7819 */ /* 0x000fe200000006ff */
[----:B------:R-:W-:Y:S01]  /*9400*/  ULOP3.LUT UR5, UR5, 0xfefffff8, URZ, 0xc0, !UPT ;  /* 0xfefffff805057892 */ /* 0x000fe2000f8ec0ff */
[----:B------:R-:W-:Y:S01]  /*9410*/  SHF.R.S32.HI R163, RZ, 0x18, R184 ;  /* 0x00000018ffa37819 */ /* 0x000fe200000114b8 */
[----:B------:R-:W-:Y:S01]  /*9420*/  IMAD.SHL.U32 R167, R189, 0x100, RZ ;  /* 0x00000100bda77824 */ /* 0x000fe200078e00ff */
[C---:B------:R-:W-:Y:S01]  /*9430*/  PRMT R251, R185.reuse, 0x8880, RZ ;  /* 0x00008880b9fb7816 */ /* 0x040fe200000000ff */
[C---:B------:R-:W-:Y:S01]  /*9440*/  IMAD R39, R152.reuse, R39, RZ ;  /* 0x0000002798277224 */ /* 0x040fe200078e02ff */
[----:B------:R-:W-:Y:S01]  /*9450*/  SHF.L.U32 R247, R185, 0x8, RZ ;  /* 0x00000008b9f77819 */ /* 0x000fe200000006ff */
[C---:B------:R-:W-:Y:S01]  /*9460*/  IMAD R42, R152.reuse, R42, RZ ;  /* 0x0000002a982a7224 */ /* 0x040fe200078e02ff */
[----:B------:R-:W-:Y:S01]  /*9470*/  SHF.R.S32.HI R164, RZ, 0x18, R185 ;  /* 0x00000018ffa47819 */ /* 0x000fe200000114b9 */
[----:B-1----:R-:W-:Y:S01]  /*9480*/  IMAD R30, R152, R30, RZ ;  /* 0x0000001e981e7224 */ /* 0x002fe200078e02ff */
[C---:B------:R-:W-:Y:S01]  /*9490*/  PRMT R241, R186.reuse, 0x8880, RZ ;  /* 0x00008880baf17816 */ /* 0x040fe200000000ff */
[----:B------:R-:W-:Y:S01]  /*94a0*/  SYNCS.ARRIVE.TRANS64.RED.A1T0 RZ, [UR5], RZ ;  /* 0x000000ffffff79a7 */ /* 0x000fe20008100405 */
[----:B------:R-:W-:Y:S01]  /*94b0*/  SHF.L.U32 R195, R186, 0x10, RZ ;  /* 0x00000010bac37819 */ /* 0x000fe200000006ff */
[----:B------:R-:W-:Y:S01]  /*94c0*/  IMAD R34, R152, R34, RZ ;  /* 0x0000002298227224 */ /* 0x000fe200078e02ff */
[----:B------:R-:W-:Y:S01]  /*94d0*/  SHF.L.U32 R193, R186, 0x8, RZ ;  /* 0x00000008bac17819 */ /* 0x000fe200000006ff */
[C---:B------:R-:W-:Y:S01]  /*94e0*/  IMAD R35, R152.reuse, R35, RZ ;  /* 0x0000002398237224 */ /* 0x040fe200078e02ff */
[----:B------:R-:W-:Y:S01]  /*94f0*/  SHF.R.S32.HI R183, RZ, 0x18, R186 ;  /* 0x00000018ffb77819 */ /* 0x000fe200000114ba */
[C---:B------:R-:W-:Y:S01]  /*9500*/  IMAD.U32 R186, R187.reuse, 0x10000, RZ ;  /* 0x00010000bbba7824 */ /* 0x040fe200078e00ff */
        /* <DEDUP_REMOVED lines=12> */
[----:B------:R-:W-:Y:S01]  /*95d0*/  LOP3.LUT R188, R3, 0xf60, R0, 0xf8, !PT ;  /* 0x00000f6003bc7812 */ /* 0x000fe200078ef800 */
[----:B------:R-:W-:Y:S01]  /*95e0*/  IMAD R3, R152, R5, RZ ;  /* 0x0000000598037224 */ /* 0x000fe200078e02ff */
[----:B------:R-:W-:Y:S01]  /*95f0*/  LOP3.LUT P0, RZ, R0, 0x80, RZ, 0xc0, !PT ;  /* 0x0000008000ff7812 */ /* 0x000fe2000780c0ff */
[----:B------:R-:W-:Y:S01]  /*9600*/  IMAD R5, R152, R9, RZ ;  /* 0x0000000998057224 */ /* 0x000fe200078e02ff */
[----:B------:R-:W-:Y:S01]  /*9610*/  IADD3 R89, PT, PT, R188, UR4, RZ ;  /* 0x00000004bc597c10 */ /* 0x000fe2000fffe0ff */
[----:B------:R1:W-:Y:S01]  /*9620*/  STS.128 [R188+UR4+0x5300], R104 ;  /* 0x00530068bc007988 */ /* 0x0003e20008000c04 */
[C---:B------:R-:W-:Y:S01]  /*9630*/  PRMT R169, R189.reuse, 0x8880, RZ ;  /* 0x00008880bda97816 */ /* 0x040fe200000000ff */
[C---:B------:R-:W-:Y:S01]  /*9640*/  IMAD R9, R152.reuse, R13, RZ ;  /* 0x0000000d98097224 */ /* 0x040fe200078e02ff */
[----:B------:R-:W-:Y:S01]  /*9650*/  SHF.L.U32 R168, R189, 0x10, RZ ;  /* 0x00000010bda87819 */ /* 0x000fe200000006ff */
[C---:B------:R-:W-:Y:S01]  /*9660*/  IMAD R0, R152.reuse, R4, RZ ;  /* 0x0000000498007224 */ /* 0x040fe200078e02ff */
[----:B------:R-:W-:Y:S01]  /*9670*/  SHF.R.S32.HI R90, RZ, 0x18, R189 ;  /* 0x00000018ff5a7819 */ /* 0x000fe200000114bd */
[C---:B------:R-:W-:Y:S01]  /*9680*/  IMAD R13, R152.reuse, R17, RZ ;  /* 0x00000011980d7224 */ /* 0x040fe200078e02ff */
[----:B------:R-:W-:Y:S01]  /*9690*/  IADD3 R189, PT, PT, R89, 0x10, RZ ;  /* 0x0000001059bd7810 */ /* 0x000fe20007ffe0ff */
[C---:B------:R-:W-:Y:S01]  /*96a0*/  IMAD R4, R152.reuse, R8, RZ ;  /* 0x0000000898047224 */ /* 0x040fe200078e02ff */
[----:B------:R-:W-:Y:S01]  /*96b0*/  I2IP.S8.S32.SAT R91, R99, R98, RZ ;  /* 0x00000062635b7239 */ /* 0x000fe200000014ff */
[C---:B------:R-:W-:Y:S01]  /*96c0*/  IMAD R17, R152.reuse, R21, RZ ;  /* 0x0000001598117224 */ /* 0x040fe200078e02ff */
[----:B------:R-:W-:Y:S01]  /*96d0*/  @P0 IADD3 R189, PT, PT, R89, -0x10, RZ ;  /* 0xfffffff059bd0810 */ /* 0x000fe20007ffe0ff */
[C---:B------:R-:W-:Y:S01]  /*96e0*/  IMAD R8, R152.reuse, R12, RZ ;  /* 0x0000000c98087224 */ /* 0x040fe200078e02ff */
[----:B------:R-:W-:Y:S01]  /*96f0*/  MOV R89, R243 ;  /* 0x000000f300597202 */ /* 0x000fe20000000f00 */
[C---:B------:R-:W-:Y:S01]  /*9700*/  IMAD R21, R152.reuse, R25, RZ ;  /* 0x0000001998157224 */ /* 0x040fe200078e02ff */
[----:B------:R-:W-:Y:S01]  /*9710*/  I2IP.S8.S32.SAT R126, R97, R96, R91 ;  /* 0x00000060617e7239 */ /* 0x000fe2000000145b */
[C---:B------:R-:W-:Y:S01]  /*9720*/  IMAD R12, R152.reuse, R16, RZ ;  /* 0x00000010980c7224 */ /* 0x040fe200078e02ff */
[----:B------:R-:W-:Y:S01]  /*9730*/  SHF.R.S32.HI R91, RZ, 0x18, R239 ;  /* 0x00000018ff5b7819 */ /* 0x000fe200000114ef */
[C---:B------:R-:W-:Y:S01]  /*9740*/  IMAD R25, R152.reuse, R29, RZ ;  /* 0x0000001d98197224 */ /* 0x040fe200078e02ff */
[----:B------:R-:W-:Y:S01]  /*9750*/  I2IP.S8.S32.SAT R102, R103, R102, RZ ;  /* 0x0000006667667239 */ /* 0x000fe200000014ff */
[C---:B------:R-:W-:Y:S01]  /*9760*/  IMAD R16, R152.reuse, R20, RZ ;  /* 0x0000001498107224 */ /* 0x040fe200078e02ff */
[----:B------:R-:W-:Y:S01]  /*9770*/  I2IP.S8.S32.SAT R94, R95, R94, RZ ;  /* 0x0000005e5f5e7239 */ /* 0x000fe200000014ff */
[C---:B------:R-:W-:Y:S01]  /*9780*/  IMAD R29, R152.reuse, R33, RZ ;  /* 0x00000021981d7224 */ /* 0x040fe200078e02ff */
[----:B------:R-:W-:Y:S01]  /*9790*/  I2IP.S8.S32.SAT R127, R101, R100, R102 ;  /* 0x00000064657f7239 */ /* 0x000fe20000001466 */
[----:B------:R-:W-:Y:S01]  /*97a0*/  IMAD R20, R152, R24, RZ ;  /* 0x0000001898147224 */ /* 0x000fe200078e02ff */
[----:B------:R-:W-:Y:S01]  /*97b0*/  I2IP.S8.S32.SAT R125, R93, R92, R94 ;  /* 0x0000005c5d7d7239 */ /* 0x000fe2000000145e */
[----:B------:R-:W-:Y:S01]  /*97c0*/  IMAD.MOV.U32 R33, RZ, RZ, R246 ;  /* 0x000000ffff217224 */ /* 0x000fe200078e00f6 */
[----:B------:R-:W-:Y:S01]  /*97d0*/  PRMT R166, R190, 0x8880, RZ ;  /* 0x00008880bea67816 */ /* 0x000fe200000000ff */
[----:B------:R-:W-:Y:S01]  /*97e0*/  IMAD R24, R152, R28, RZ ;  /* 0x0000001c98187224 */ /* 0x000fe200078e02ff */
[----:B------:R-:W-:Y:S01]  /*97f0*/  SHF.L.U32 R165, R190, 0x10, RZ ;  /* 0x00000010bea57819 */ /* 0x000fe200000006ff */
[----:B------:R-:W-:Y:S01]  /*9800*/  IMAD R28, R152, R32, RZ ;  /* 0x00000020981c7224 */ /* 0x000fe200078e02ff */
[----:B------:R-:W-:Y:S01]  /*9810*/  SHF.R.S32.HI R32, RZ, 0x18, R245 ;  /* 0x00000018ff207819 */ /* 0x000fe200000114f5 */
[----:B-1----:R-:W2:Y:S01]  /*9820*/  LDL.LU.64 R106, [R1+0x10] ;  /* 0x00001000016a7983 */ /* 0x002ea20000300a00 */
[----:B------:R-:W-:Y:S01]  /*9830*/  SHF.L.U32 R99, R190, 0x8, RZ ;  /* 0x00000008be637819 */ /* 0x000fe200000006ff */
[C---:B------:R-:W-:Y:S01]  /*9840*/  IMAD R55, R152.reuse, R55, RZ ;  /* 0x0000003798377224 */ /* 0x040fe200078e02ff */
[C---:B------:R-:W-:Y:S01]  /*9850*/  PRMT R98, R191.reuse, 0x8880, RZ ;  /* 0x00008880bf627816 */ /* 0x040fe200000000ff */
[C---:B------:R-:W-:Y:S01]  /*9860*/  IMAD R6, R152.reuse, R6, RZ ;  /* 0x0000000698067224 */ /* 0x040fe200078e02ff */
[----:B------:R-:W-:Y:S01]  /*9870*/  SHF.R.S32.HI R92, RZ, 0x18, R190 ;  /* 0x00000018ff5c7819 */ /* 0x000fe200000114be */
[----:B------:R-:W3:Y:S01]  /*9880*/  LDL.LU.64 R104, [R1+0x8] ;  /* 0x0000080001687983 */ /* 0x000ee20000300a00 */
[C---:B------:R-:W-:Y:S01]  /*9890*/  SHF.L.U32 R95, R191.reuse, 0x10, RZ ;  /* 0x00000010bf5f7819 */ /* 0x040fe200000006ff */
[C---:B------:R-:W-:Y:S01]  /*98a0*/  IMAD R7, R152.reuse, R7, RZ ;  /* 0x0000000798077224 */ /* 0x040fe200078e02ff */
[----:B------:R-:W-:Y:S01]  /*98b0*/  SHF.R.S32.HI R93, RZ, 0x18, R191 ;  /* 0x00000018ff5d7819 */ /* 0x000fe200000114bf */
[C---:B------:R-:W-:Y:S01]  /*98c0*/  IMAD R10, R152.reuse, R10, RZ ;  /* 0x0000000a980a7224 */ /* 0x040fe200078e02ff */
[----:B------:R-:W-:Y:S01]  /*98d0*/  UIADD3 UR5, UPT, UPT, UR43, 0x1, URZ ;  /* 0x000000012b057890 */ /* 0x000fe2000fffe0ff */
[----:B------:R1:W-:Y:S01]  /*98e0*/  STS.128 [R189+0x5300], R120 ;  /* 0x00530078bd007388 */ /* 0x0003e20000000c00 */
[C---:B------:R-:W-:Y:S02]  /*98f0*/  IMAD R11, R152.reuse, R11, RZ ;  /* 0x0000000b980b7224 */ /* 0x040fe400078e02ff */
[C---:B------:R-:W-:Y:S02]  /*9900*/  IMAD R14, R152.reuse, R14, RZ ;  /* 0x0000000e980e7224 */ /* 0x040fe400078e02ff */
[C---:B------:R-:W-:Y:S02]  /*9910*/  IMAD R15, R152.reuse, R15, RZ ;  /* 0x0000000f980f7224 */ /* 0x040fe400078e02ff */
[C---:B------:R-:W-:Y:S01]  /*9920*/  IMAD R18, R152.reuse, R18, RZ ;  /* 0x0000001298127224 */ /* 0x040fe200078e02ff */
[----:B------:R1:W-:Y:S01]  /*9930*/  STS.128 [R188+UR4+0x6300], R124 ;  /* 0x0063007cbc007988 */ /* 0x0003e20008000c04 */
[C---:B------:R-:W-:Y:S02]  /*9940*/  IMAD R19, R152.reuse, R19, RZ ;  /* 0x0000001398137224 */ /* 0x040fe400078e02ff */
[C---:B------:R-:W-:Y:S02]  /*9950*/  IMAD R22, R152.reuse, R22, RZ ;  /* 0x0000001698167224 */ /* 0x040fe400078e02ff */
[C---:B------:R-:W-:Y:S02]  /*9960*/  IMAD R23, R152.reuse, R23, RZ ;  /* 0x0000001798177224 */ /* 0x040fe400078e02ff */
[C---:B------:R-:W-:Y:S02]  /*9970*/  IMAD R26, R152.reuse, R26, RZ ;  /* 0x0000001a981a7224 */ /* 0x040fe400078e02ff */
[C---:B------:R-:W-:Y:S02]  /*9980*/  IMAD R27, R152.reuse, R27, RZ ;  /* 0x0000001b981b7224 */ /* 0x040fe400078e02ff */
[----:B------:R-:W-:Y:S02]  /*9990*/  IMAD.SHL.U32 R94, R191, 0x100, RZ ;  /* 0x00000100bf5e7824 */ /* 0x000fe400078e00ff */
[----:B------:R-:W-:Y:S02]  /*99a0*/  IMAD R31, R152, R31, RZ ;  /* 0x0000001f981f7224 */ /* 0x000fe400078e02ff */
[-C--:B---3--:R-:W-:Y:S01]  /*99b0*/  IMAD R104, R33, R154.reuse, R104 ;  /* 0x0000009a21687224 */ /* 0x088fe200078e0268 */
[----:B------:R-:W-:Y:S01]  /*99c0*/  SHF.R.S32.HI R33, RZ, 0x18, R244 ;  /* 0x00000018ff217819 */ /* 0x000fe200000114f4 */
[-C--:B------:R-:W-:Y:S01]  /*99d0*/  IMAD R105, R32, R154.reuse, R105 ;  /* 0x0000009a20697224 */ /* 0x080fe200078e0269 */
[----:B------:R-:W-:Y:S03]  /*99e0*/  SHF.R.S32.HI R32, RZ, 0x18, R240 ;  /* 0x00000018ff207819 */ /* 0x000fe600000114f0 */
[----:B--2---:R-:W-:Y:S01]  /*99f0*/  IMAD R106, R33, R154, R106 ;  /* 0x0000009a216a7224 */ /* 0x004fe200078e026a */
[----:B------:R-:W-:Y:S01]  /*9a00*/  MOV R33, R238 ;  /* 0x000000ee00217202 */ /* 0x000fe20000000f00 */
[-C--:B------:R-:W-:Y:S02]  /*9a10*/  IMAD R107, R171, R154.reuse, R107 ;  /* 0x0000009aab6b7224 */ /* 0x080fe400078e026b */
        /* <DEDUP_REMOVED lines=11> */
[----:B------:R-:W-:Y:S02]  /*9ad0*/  SHF.R.S32.HI R32, RZ, 0x18, R233 ;  /* 0x00000018ff207819 */ /* 0x000fe400000114e9 */
[----:B------:R-:W-:Y:S01]  /*9ae0*/  I2IP.S8.S32.SAT R104, R105, R104, R106 ;  /* 0x0000006869687239 */ /* 0x000fe2000000146a */
[----:B------:R-:W-:Y:S01]  /*9af0*/  IMAD R114, R33, R154, R114 ;  /* 0x0000009a21727224 */ /* 0x000fe200078e0272 */
[----:B------:R-:W-:Y:S01]  /*9b00*/  I2IP.S8.S32.SAT R110, R111, R110, RZ ;  /* 0x0000006e6f6e7239 */ /* 0x000fe200000014ff */
[-C--:B------:R-:W-:Y:S02]  /*9b10*/  IMAD R115, R173, R154.reuse, R115 ;  /* 0x0000009aad737224 */ /* 0x080fe400078e0273 */
[----:B------:R-:W-:Y:S01]  /*9b20*/  IMAD R116, R89, R154, R116 ;  /* 0x0000009a59747224 */ /* 0x000fe200078e0274 */
[----:B------:R-:W-:Y:S01]  /*9b30*/  MOV R89, R220 ;  /* 0x000000dc00597202 */ /* 0x000fe20000000f00 */
[-C--:B------:R-:W-:Y:S01]  /*9b40*/  IMAD R117, R32, R154.reuse, R117 ;  /* 0x0000009a20757224 */ /* 0x080fe200078e0275 */
[----:B------:R-:W-:Y:S01]  /*9b50*/  SHF.R.S32.HI R32, RZ, 0x18, R222 ;  /* 0x00000018ff207819 */ /* 0x000fe200000114de */
[----:B------:R-:W-:Y:S01]  /*9b60*/  IMAD R118, R91, R154, R118 ;  /* 0x0000009a5b767224 */ /* 0x000fe200078e0276 */
[----:B------:R-:W-:Y:S01]  /*9b70*/  SHF.R.S32.HI R91, RZ, 0x18, R214 ;  /* 0x00000018ff5b7819 */ /* 0x000fe200000114d6 */
[----:B------:R-:W-:Y:S01]  /*9b80*/  IMAD.MOV.U32 R33, RZ, RZ, R223 ;  /* 0x000000ffff217224 */ /* 0x000fe200078e00df */
[----:B------:R-:W-:Y:S01]  /*9b90*/  I2IP.S8.S32.SAT R106, R115, R114, RZ ;  /* 0x00000072736a7239 */ /* 0x000fe200000014ff */
[----:B------:R-:W-:Y:S01]  /*9ba0*/  IMAD R119, R174, R154, R119 ;  /* 0x0000009aae777224 */ /* 0x000fe200078e0277 */
[----:B------:R-:W-:Y:S01]  /*9bb0*/  I2IP.S8.S32.SAT R105, R109, R108, R110 ;  /* 0x0000006c6d697239 */ /* 0x000fe2000000146e */
[-C--:B------:R-:W-:Y:S01]  /*9bc0*/  IMAD R56, R33, R154.reuse, R56 ;  /* 0x0000009a21387224 */ /* 0x080fe200078e0238 */
[----:B------:R-:W-:Y:S01]  /*9bd0*/  SHF.R.S32.HI R33, RZ, 0x18, R221 ;  /* 0x00000018ff217819 */ /* 0x000fe200000114dd */
[----:B------:R-:W-:Y:S01]  /*9be0*/  IMAD R57, R32, R154, R57 ;  /* 0x0000009a20397224 */ /* 0x000fe200078e0239 */
[----:B------:R-:W-:Y:S02]  /*9bf0*/  SHF.R.S32.HI R32, RZ, 0x18, R217 ;  /* 0x00000018ff207819 */ /* 0x000fe400000114d9 */
[----:B------:R-:W-:Y:S01]  /*9c00*/  I2IP.S8.S32.SAT R107, R119, R118, RZ ;  /* 0x00000076776b7239 */ /* 0x000fe200000014ff */
[-C--:B------:R-:W-:Y:S01]  /*9c10*/  IMAD R58, R33, R154.reuse, R58 ;  /* 0x0000009a213a7224 */ /* 0x080fe200078e023a */
[----:B------:R-:W-:Y:S01]  /*9c20*/  MOV R33, R205 ;  /* 0x000000cd00217202 */ /* 0x000fe20000000f00 */
[----:B------:R-:W-:Y:S01]  /*9c30*/  IMAD R59, R175, R154, R59 ;  /* 0x0000009aaf3b7224 */ /* 0x000fe200078e023b */
[----:B------:R-:W-:Y:S01]  /*9c40*/  I2IP.S8.S32.SAT R106, R113, R112, R106 ;  /* 0x00000070716a7239 */ /* 0x000fe2000000146a */
[----:B------:R-:W-:Y:S01]  /*9c50*/  IMAD R60, R89, R154, R60 ;  /* 0x0000009a593c7224 */ /* 0x000fe200078e023c */
[----:B------:R-:W-:Y:S01]  /*9c60*/  I2IP.S8.S32.SAT R107, R117, R116, R107 ;  /* 0x00000074756b7239 */ /* 0x000fe2000000146b */
[-C--:B------:R-:W-:Y:S01]  /*9c70*/  IMAD R61, R32, R154.reuse, R61 ;  /* 0x0000009a203d7224 */ /* 0x080fe200078e023d */
[----:B------:R-:W-:Y:S01]  /*9c80*/  SHF.R.S32.HI R32, RZ, 0x18, R204 ;  /* 0x00000018ff207819 */ /* 0x000fe200000114cc */
[----:B------:R-:W-:Y:S01]  /*9c90*/  IMAD R62, R91, R154, R62 ;  /* 0x0000009a5b3e7224 */ /* 0x000fe200078e023e */
[----:B------:R-:W-:Y:S01]  /*9ca0*/  I2IP.S8.S32.SAT R58, R59, R58, RZ ;  /* 0x0000003a3b3a7239 */ /* 0x000fe200000014ff */
[----:B------:R-:W-:Y:S01]  /*9cb0*/  IMAD R63, R176, R154, R63 ;  /* 0x0000009ab03f7224 */ /* 0x000fe200078e023f */
[----:B------:R-:W-:Y:S01]  /*9cc0*/  MOV R59, R202 ;  /* 0x000000ca003b7202 */ /* 0x000fe20000000f00 */
[-C--:B------:R-:W-:Y:S01]  /*9cd0*/  IMAD R64, R33, R154.reuse, R64 ;  /* 0x0000009a21407224 */ /* 0x080fe200078e0240 */
[----:B------:R-:W-:Y:S01]  /*9ce0*/  SHF.R.S32.HI R33, RZ, 0x18, R203 ;  /* 0x00000018ff217819 */ /* 0x000fe200000114cb */
[----:B------:R-:W-:Y:S01]  /*9cf0*/  IMAD R65, R32, R154, R65 ;  /* 0x0000009a20417224 */ /* 0x000fe200078e0241 */
[----:B------:R-:W-:Y:S01]  /*9d00*/  SHF.R.S32.HI R32, RZ, 0x18, R201 ;  /* 0x00000018ff207819 */ /* 0x000fe200000114c9 */
[----:B------:R1:W-:Y:S01]  /*9d10*/  STS.128 [R189+0x6300], R104 ;  /* 0x00630068bd007388 */ /* 0x0003e20000000c00 */
[----:B------:R-:W-:Y:S01]  /*9d20*/  I2IP.S8.S32.SAT R62, R63, R62, RZ ;  /* 0x0000003e3f3e7239 */ /* 0x000fe200000014ff */
[-C--:B------:R-:W-:Y:S01]  /*9d30*/  IMAD R66, R33, R154.reuse, R66 ;  /* 0x0000009a21427224 */ /* 0x080fe200078e0242 */
[----:B------:R-:W-:Y:S01]  /*9d40*/  SHF.R.S32.HI R63, RZ, 0x18, R200 ;  /* 0x00000018ff3f7819 */ /* 0x000fe200000114c8 */
        /* <DEDUP_REMOVED lines=8> */
[----:B------:R-:W-:Y:S01]  /*9dd0*/  IMAD.MOV.U32 R33, RZ, RZ, R234 ;  /* 0x000000ffff217224 */ /* 0x000fe200078e00ea */
[----:B------:R-:W-:Y:S01]  /*9de0*/  I2IP.S8.S32.SAT R101, R61, R60, R62 ;  /* 0x0000003c3d657239 */ /* 0x000fe2000000143e */
[----:B------:R-:W-:Y:S01]  /*9df0*/  IMAD R71, R178, R154, R71 ;  /* 0x0000009ab2477224 */ /* 0x000fe200078e0247 */
[----:B------:R-:W-:Y:S01]  /*9e00*/  I2IP.S8.S32.SAT R102, R65, R64, R66 ;  /* 0x0000004041667239 */ /* 0x000fe20000001442 */
        /* <DEDUP_REMOVED lines=23> */
[----:B------:R-:W-:Y:S01]  /*9f80*/  I2IP.S8.S32.SAT R103, R69, R68, R70 ;  /* 0x0000004445677239 */ /* 0x000fe20000001446 */
[----:B------:R-:W-:Y:S01]  /*9f90*/  IMAD R84, R33, R154, R84 ;  /* 0x0000009a21547224 */ /* 0x000fe200078e0254 */
[----:B------:R-:W-:Y:S01]  /*9fa0*/  I2IP.S8.S32.SAT R72, R73, R72, R74 ;  /* 0x0000004849487239 */ /* 0x000fe2000000144a */
[-C--:B------:R-:W-:Y:S01]  /*9fb0*/  IMAD R85, R32, R154.reuse, R85 ;  /* 0x0000009a20557224 */ /* 0x080fe200078e0255 */
[----:B------:R-:W-:Y:S01]  /*9fc0*/  SHF.R.S32.HI R32, RZ, 0x18, R226 ;  /* 0x00000018ff207819 */ /* 0x000fe200000114e2 */
[----:B------:R-:W-:Y:S01]  /*9fd0*/  IMAD R86, R57, R154, R86 ;  /* 0x0000009a39567224 */ /* 0x000fe200078e0256 */
[----:B------:R-:W-:Y:S01]  /*9fe0*/  SHF.R.S32.HI R57, RZ, 0x18, R224 ;  /* 0x00000018ff397819 */ /* 0x000fe200000114e0 */
[----:B------:R-:W-:Y:S01]  /*9ff0*/  IMAD.MOV.U32 R33, RZ, RZ, R228 ;  /* 0x000000ffff217224 */ /* 0x000fe200078e00e4 */
[----:B------:R-:W-:Y:S01]  /*a000*/  I2IP.S8.S32.SAT R73, R79, R78, RZ ;  /* 0x0000004e4f497239 */ /* 0x000fe200000014ff */
[----:B------:R-:W-:Y:S01]  /*a010*/  IMAD R87, R182, R154, R87 ;  /* 0x0000009ab6577224 */ /* 0x000fe200078e0257 */
[----:B------:R-:W-:Y:S01]  /*a020*/  I2IP.S8.S32.SAT R74, R83, R82, RZ ;  /* 0x00000052534a7239 */ /* 0x000fe200000014ff */
[----:B------:R-:W-:Y:S01]  /*a030*/  IMAD R130, R33, R154, R130 ;  /* 0x0000009a21827224 */ /* 0x000fe200078e0282 */
        /* <DEDUP_REMOVED lines=33> */
[-C--:B------:R-:W-:Y:S01]  /*a250*/  IMAD R40, R33, R154.reuse, R40 ;  /* 0x0000009a21287224 */ /* 0x080fe200078e0228 */
[----:B------:R-:W-:Y:S01]  /*a260*/  MOV R33, R147 ;  /* 0x0000009300217202 */ /* 0x000fe20000000f00 */
[-C--:B------:R-:W-:Y:S01]  /*a270*/  IMAD R41, R32, R154.reuse, R41 ;  /* 0x0000009a20297224 */ /* 0x080fe200078e0229 */
[----:B------:R-:W-:Y:S01]  /*a280*/  SHF.R.S32.HI R32, RZ, 0x18, R145 ;  /* 0x00000018ff207819 */ /* 0x000fe20000011491 */
[----:B------:R-:W-:Y:S01]  /*a290*/  IMAD R42, R57, R154, R42 ;  /* 0x0000009a392a7224 */ /* 0x000fe200078e022a */
[----:B------:R-:W-:Y:S01]  /*a2a0*/  I2IP.S8.S32.SAT R38, R39, R38, RZ ;  /* 0x0000002627267239 */ /* 0x000fe200000014ff */
[-C--:B------:R-:W-:Y:S01]  /*a2b0*/  IMAD R43, R159, R154.reuse, R43 ;  /* 0x0000009a9f2b7224 */ /* 0x080fe200078e022b */
[----:B------:R-:W-:Y:S01]  /*a2c0*/  SHF.R.S32.HI R39, RZ, 0x18, R143 ;  /* 0x00000018ff277819 */ /* 0x000fe2000001148f */
[----:B------:R-:W-:Y:S01]  /*a2d0*/  IMAD R44, R33, R154, R44 ;  /* 0x0000009a212c7224 */ /* 0x000fe200078e022c */
[----:B------:R-:W-:Y:S01]  /*a2e0*/  MOV R33, R252 ;  /* 0x000000fc00217202 */ /* 0x000fe20000000f00 */
[-C--:B------:R-:W-:Y:S01]  /*a2f0*/  IMAD R45, R32, R154.reuse, R45 ;  /* 0x0000009a202d7224 */ /* 0x080fe200078e022d */
[----:B------:R-:W-:Y:S01]  /*a300*/  SHF.R.S32.HI R32, RZ, 0x18, R250 ;  /* 0x00000018ff207819 */ /* 0x000fe200000114fa */
[----:B------:R-:W-:Y:S01]  /*a310*/  IMAD R46, R39, R154, R46 ;  /* 0x0000009a272e7224 */ /* 0x000fe200078e022e */
[----:B------:R-:W-:Y:S01]  /*a320*/  I2IP.S8.S32.SAT R63, R37, R36, R38 ;  /* 0x00000024253f7239 */ /* 0x000fe20000001426 */
[-C--:B------:R-:W-:Y:S01]  /*a330*/  IMAD R47, R160, R154.reuse, R47 ;  /* 0x0000009aa02f7224 */ /* 0x080fe200078e022f */
[----:B------:R-:W-:Y:S01]  /*a340*/  SHF.R.S32.HI R37, RZ, 0x18, R248 ;  /* 0x00000018ff257819 */ /* 0x000fe200000114f8 */
        /* <DEDUP_REMOVED lines=45> */
[----:B------:R-:W-:Y:S01]  /*a620*/  SHF.R.S32.HI R32, RZ, 0x18, R187 ;  /* 0x00000018ff207819 */ /* 0x000fe200000114bb */
[----:B------:R1:W-:Y:S01]  /*a630*/  STS.128 [R188+UR4+0x7300], R100 ;  /* 0x00730064bc007988 */ /* 0x0003e20008000c04 */
[----:B------:R-:W-:Y:S01]  /*a640*/  I2IP.S8.S32.SAT R43, R55, R54, RZ ;  /* 0x00000036372b7239 */ /* 0x000fe200000014ff */
[----:B------:R-:W-:Y:S01]  /*a650*/  IMAD R18, R37, R154, R18 ;  /* 0x0000009a25127224 */ /* 0x000fe200078e0212 */
[----:B------:R-:W-:Y:S01]  /*a660*/  SHF.R.S32.HI R37, RZ, 0x18, R170 ;  /* 0x00000018ff257819 */ /* 0x000fe200000114aa */
[----:B------:R-:W-:Y:S01]  /*a670*/  IMAD.MOV.U32 R33, RZ, RZ, R151 ;  /* 0x000000ffff217224 */ /* 0x000fe200078e0097 */
[----:B------:R-:W-:Y:S01]  /*a680*/  I2IP.S8.S32.SAT R41, R45, R44, R41 ;  /* 0x0000002c2d297239 */ /* 0x000fe20000001429 */
[----:B------:R-:W-:Y:S01]  /*a690*/  IMAD R19, R184, R154, R19 ;  /* 0x0000009ab8137224 */ /* 0x000fe200078e0213 */
[----:B------:R-:W-:Y:S01]  /*a6a0*/  I2IP.S8.S32.SAT R42, R49, R48, R42 ;  /* 0x00000030312a7239 */ /* 0x000fe2000000142a */
[----:B------:R1:W-:Y:S01]  /*a6b0*/  STS.128 [R189+0x7300], R72 ;  /* 0x00730048bd007388 */ /* 0x0003e20000000c00 */
[----:B------:R-:W-:Y:S01]  /*a6c0*/  I2IP.S8.S32.SAT R43, R53, R52, R43 ;  /* 0x00000034352b7239 */ /* 0x000fe2000000142b */
[-C--:B------:R-:W-:Y:S01]  /*a6d0*/  IMAD R16, R33, R154.reuse, R16 ;  /* 0x0000009a21107224 */ /* 0x080fe200078e0210 */
[----:B------:R-:W-:Y:S01]  /*a6e0*/  MOV R33, R169 ;  /* 0x000000a900217202 */ /* 0x000fe20000000f00 */
[-C--:B------:R-:W-:Y:S01]  /*a6f0*/  IMAD R17, R32, R154.reuse, R17 ;  /* 0x0000009a20117224 */ /* 0x080fe200078e0211 */
[----:B------:R-:W-:Y:S01]  /*a700*/  SHF.R.S32.HI R32, RZ, 0x18, R168 ;  /* 0x00000018ff207819 */ /* 0x000fe200000114a8 */
[-C--:B------:R-:W-:Y:S01]  /*a710*/  IMAD R22, R37, R154.reuse, R22 ;  /* 0x0000009a25167224 */ /* 0x080fe200078e0216 */
[----:B------:R-:W-:Y:S01]  /*a720*/  SHF.R.S32.HI R37, RZ, 0x18, R167 ;  /* 0x00000018ff257819 */ /* 0x000fe200000114a7 */
[----:B------:R1:W-:Y:S01]  /*a730*/  STS.128 [R188+UR4+0x8300], R60 ;  /* 0x0083003cbc007988 */ /* 0x0003e20008000c04 */
[----:B------:R-:W-:Y:S01]  /*a740*/  SHF.R.S32.HI R39, RZ, 0x18, R94 ;  /* 0x00000018ff277819 */ /* 0x000fe2000001145e */
[----:B------:R-:W-:Y:S01]  /*a750*/  IMAD R23, R88, R154, R23 ;  /* 0x0000009a58177224 */ /* 0x000fe200078e0217 */
[----:B------:R-:W-:Y:S01]  /*a760*/  I2IP.S8.S32.SAT R44, R7, R6, RZ ;  /* 0x00000006072c7239 */ /* 0x000fe200000014ff */
[----:B------:R-:W-:Y:S01]  /*a770*/  IMAD R20, R33, R154, R20 ;  /* 0x0000009a21147224 */ /* 0x000fe200078e0214 */
[----:B------:R-:W-:Y:S01]  /*a780*/  MOV R33, R166 ;  /* 0x000000a600217202 */ /* 0x000fe20000000f00 */
[----:B------:R-:W-:Y:S01]  /*a790*/  IMAD R21, R32, R154, R21 ;  /* 0x0000009a20157224 */ /* 0x000fe200078e0215 */
[----:B------:R-:W-:Y:S01]  /*a7a0*/  SHF.R.S32.HI R32, RZ, 0x18, R165 ;  /* 0x00000018ff207819 */ /* 0x000fe200000114a5 */
[----:B------:R1:W-:Y:S01]  /*a7b0*/  STS.128 [R189+0x8300], R40 ;  /* 0x00830028bd007388 */ /* 0x0003e20000000c00 */
[----:B------:R-:W-:Y:S01]  /*a7c0*/  I2IP.S8.S32.SAT R45, R11, R10, RZ ;  /* 0x0000000a0b2d7239 */ /* 0x000fe200000014ff */
[----:B------:R-:W-:Y:S01]  /*a7d0*/  IMAD R26, R37, R154, R26 ;  /* 0x0000009a251a7224 */ /* 0x000fe200078e021a */
[----:B------:R-:W-:Y:S01]  /*a7e0*/  MOV R37, R98 ;  /* 0x0000006200257202 */ /* 0x000fe20000000f00 */
[----:B------:R-:W-:Y:S01]  /*a7f0*/  IMAD R27, R90, R154, R27 ;  /* 0x0000009a5a1b7224 */ /* 0x000fe200078e021b */
[----:B------:R-:W-:Y:S01]  /*a800*/  I2IP.S8.S32.SAT R46, R15, R14, RZ ;  /* 0x0000000e0f2e7239 */ /* 0x000fe200000014ff */
[-C--:B------:R-:W-:Y:S01]  /*a810*/  IMAD R24, R33, R154.reuse, R24 ;  /* 0x0000009a21187224 */ /* 0x080fe200078e0218 */
[----:B------:R-:W-:Y:S01]  /*a820*/  SHF.R.S32.HI R33, RZ, 0x18, R99 ;  /* 0x00000018ff217819 */ /* 0x000fe20000011463 */
[----:B------:R-:W-:Y:S01]  /*a830*/  IMAD R25, R32, R154, R25 ;  /* 0x0000009a20197224 */ /* 0x000fe200078e0219 */
[----:B------:R-:W-:Y:S02]  /*a840*/  SHF.R.S32.HI R32, RZ, 0x18, R95 ;  /* 0x00000018ff207819 */ /* 0x000fe4000001145f */
[----:B------:R-:W-:Y:S01]  /*a850*/  I2IP.S8.S32.SAT R47, R19, R18, RZ ;  /* 0x00000012132f7239 */ /* 0x000fe200000014ff */
[----:B------:R-:W-:Y:S01]  /*a860*/  IMAD R30, R33, R154, R30 ;  /* 0x0000009a211e7224 */ /* 0x000fe200078e021e */
[----:B------:R-:W-:Y:S01]  /*a870*/  I2IP.S8.S32.SAT R44, R3, R0, R44 ;  /* 0x00000000032c7239 */ /* 0x000fe2000000142c */
[----:B------:R-:W-:Y:S01]  /*a880*/  IMAD R31, R92, R154, R31 ;  /* 0x0000009a5c1f7224 */ /* 0x000fe200078e021f */
[----:B------:R-:W-:Y:S01]  /*a890*/  I2IP.S8.S32.SAT R45, R5, R4, R45 ;  /* 0x00000004052d7239 */ /* 0x000fe2000000142d */
[----:B------:R-:W-:Y:S01]  /*a8a0*/  IMAD R28, R37, R154, R28 ;  /* 0x0000009a251c7224 */ /* 0x000fe200078e021c */
[----:B------:R-:W-:Y:S01]  /*a8b0*/  I2IP.S8.S32.SAT R46, R9, R8, R46 ;  /* 0x00000008092e7239 */ /* 0x000fe2000000142e */
[----:B------:R-:W-:Y:S01]  /*a8c0*/  IMAD R29, R32, R154, R29 ;  /* 0x0000009a201d7224 */ /* 0x000fe200078e021d */
[----:B------:R-:W-:Y:S01]  /*a8d0*/  I2IP.S8.S32.SAT R47, R13, R12, R47 ;  /* 0x0000000c0d2f7239 */ /* 0x000fe2000000142f */
[----:B------:R-:W-:Y:S01]  /*a8e0*/  IMAD R34, R39, R154, R34 ;  /* 0x0000009a27227224 */ /* 0x000fe200078e0222 */
[----:B------:R-:W-:Y:S01]  /*a8f0*/  I2IP.S8.S32.SAT R26, R27, R26, RZ ;  /* 0x0000001a1b1a7239 */ /* 0x000fe200000014ff */
[----:B------:R-:W-:Y:S01]  /*a900*/  IMAD R35, R93, R154, R35 ;  /* 0x0000009a5d237224 */ /* 0x000fe200078e0223 */
[----:B------:R-:W-:Y:S01]  /*a910*/  I2IP.S8.S32.SAT R32, R23, R22, RZ ;  /* 0x0000001617207239 */ /* 0x000fe200000014ff */
[----:B------:R1:W-:Y:S01]  /*a920*/  STS.128 [R188+UR4+0x9300], R44 ;  /* 0x0093002cbc007988 */ /* 0x0003e20008000c04 */
[----:B------:R-:W-:Y:S02]  /*a930*/  I2IP.S8.S32.SAT R30, R31, R30, RZ ;  /* 0x0000001e1f1e7239 */ /* 0x000fe400000014ff */
[----:B------:R-:W-:Y:S02]  /*a940*/  I2IP.S8.S32.SAT R27, R35, R34, RZ ;  /* 0x00000022231b7239 */ /* 0x000fe400000014ff */
[----:B------:R-:W-:Y:S02]  /*a950*/  I2IP.S8.S32.SAT R32, R17, R16, R32 ;  /* 0x0000001011207239 */ /* 0x000fe40000001420 */
[----:B------:R-:W-:Y:S02]  /*a960*/  I2IP.S8.S32.SAT R33, R21, R20, R26 ;  /* 0x0000001415217239 */ /* 0x000fe4000000141a */
[----:B------:R-:W-:Y:S02]  /*a970*/  I2IP.S8.S32.SAT R34, R25, R24, R30 ;  /* 0x0000001819227239 */ /* 0x000fe4000000141e */
[----:B------:R-:W-:Y:S05]  /*a980*/  I2IP.S8.S32.SAT R35, R29, R28, R27 ;  /* 0x0000001c1d237239 */ /* 0x000fea000000141b */
[----:B------:R1:W-:Y:S01]  /*a990*/  STS.128 [R189+0x9300], R32 ;  /* 0x00930020bd007388 */ /* 0x0003e20000000c00 */
[----:B------:R-:W-:Y:S01]  /*a9a0*/  @!PT LDS RZ, [RZ] ;  /* 0x00000000fffff984 */ /* 0x000fe20000000800 */
[----:B------:R-:W-:Y:S01]  /*a9b0*/  @!PT LDS RZ, [RZ] ;  /* 0x00000000fffff984 */ /* 0x000fe20000000800 */
[----:B------:R-:W-:Y:S01]  /*a9c0*/  @!PT LDS RZ, [RZ] ;  /* 0x00000000fffff984 */ /* 0x000fe20000000800 */
[----:B------:R-:W-:Y:S01]  /*a9d0*/  @!PT LDS RZ, [RZ] ;  /* 0x00000000fffff984 */ /* 0x000fe20000000800 */
[----:B------:R2:W-:Y:S07]  /*a9e0*/  MEMBAR.ALL.CTA ;  /* 0x0000000000007992 */ /* 0x0005ee0000008000 */
[----:B--2---:R-:W2:Y:S02]  /*a9f0*/  FENCE.VIEW.ASYNC.S ;  /* 0x00000000000073c6 */ /* 0x004ea40000000000 */
[----:B--2---:R-:W-:Y:S06]  /*aa00*/  BAR.SYNC.DEFER_BLOCKING 0x1, 0x80 ;  /* 0x0042000000007b1d */ /* 0x004fec0000010000 */
[----:B------:R-:W-:Y:S05]  /*aa10*/  @P1 BRA `(.L_x_138) ;  /* 0x0000000000781947 */ /* 0x000fea0003800000 */
[----:B------:R-:W2:Y:S01]  /*aa20*/  LDCU.64 UR6, c[0x0][0x348] ;  /* 0x00006900ff0677ac */ /* 0x000ea20008000a00 */
[----:B------:R-:W-:Y:S02]  /*aa30*/  UIMAD UR9, UR47, 0xa0, URZ ;  /* 0x000000a02f0978a4 */ /* 0x000fe4000f8e02ff */
[----:B------:R-:W-:Y:S02]  /*aa40*/  USHF.L.U32 UR10, UR46, 0x7, URZ ;  /* 0x000000072e0a7899 */ /* 0x000fe400080006ff */
[----:B------:R-:W-:Y:S01]  /*aa50*/  UIADD3 UR8, UPT, UPT, UR4, 0x5300, URZ ;  /* 0x0000530004087890 */ /* 0x000fe2000fffe0ff */
[----:B------:R-:W-:Y:S01]  /*aa60*/  UMOV UR11, UR36 ;  /* 0x00000024000b7c82 */ /* 0x000fe20008000000 */
[----:B------:R-:W-:Y:S02]  /*aa70*/  UIADD3 UR24, UPT, UPT, UR4, 0x6300, URZ ;  /* 0x0000630004187890 */ /* 0x000fe4000fffe0ff */
[----:B------:R-:W-:Y:S01]  /*aa80*/  UIADD3 UR25, UPT, UPT, UR9, 0x20, URZ ;  /* 0x0000002009197890 */ /* 0x000fe2000fffe0ff */
[----:B------:R-:W-:Y:S01]  /*aa90*/  UMOV UR27, UR36 ;  /* 0x00000024001b7c82 */ /* 0x000fe20008000000 */
[----:B------:R-:W-:Y:S01]  /*aaa0*/  UMOV UR26, UR10 ;  /* 0x0000000a001a7c82 */ /* 0x000fe20008000000 */
[----:B------:R-:W-:Y:S02]  /*aab0*/  UIADD3 UR16, UPT, UPT, UR4, 0x7300, URZ ;  /* 0x0000730004107890 */ /* 0x000fe4000fffe0ff */
[----:B--2---:R-:W-:Y:S02]  /*aac0*/  UIADD3 UR6, UP0, UPT, UR6, 0x680, URZ ;  /* 0x0000068006067890 */ /* 0x004fe4000ff1e0ff */
[----:B------:R-:W-:Y:S02]  /*aad0*/  UIADD3 UR17, UPT, UPT, UR9, 0x40, URZ ;  /* 0x0000004009117890 */ /* 0x000fe4000fffe0ff */
[----:B------:R-:W-:Y:S01]  /*aae0*/  UIADD3.X UR7, UPT, UPT, URZ, UR7, URZ, UP0, !UPT ;  /* 0x00000007ff077290 */ /* 0x000fe200087fe4ff */
[----:B------:R-:W-:Y:S01]  /*aaf0*/  UMOV UR19, UR36 ;  /* 0x0000002400137c82 */ /* 0x000fe20008000000 */
[----:B------:R-:W-:Y:S01]  /*ab00*/  UMOV UR18, UR10 ;  /* 0x0000000a00127c82 */ /* 0x000fe20008000000 */
[----:B------:R-:W-:Y:S02]  /*ab10*/  UIADD3 UR20, UPT, UPT, UR4, 0x8300, URZ ;  /* 0x0000830004147890 */ /* 0x000fe4000fffe0ff */
[----:B------:R-:W-:Y:S01]  /*ab20*/  UIADD3 UR21, UPT, UPT, UR9, 0x60, URZ ;  /* 0x0000006009157890 */ /* 0x000fe2000fffe0ff */
[----:B------:R-:W-:Y:S03]  /*ab30*/  UMOV UR23, UR36 ;  /* 0x0000002400177c82 */ /* 0x000fe60008000000 */
[----:B------:R2:W-:Y:S01]  /*ab40*/  UTMASTG.3D [UR8], [UR6] ;  /* 0x00000008060073b5 */ /* 0x0005e20008010000 */
[----:B------:R-:W-:Y:S01]  /*ab50*/  UMOV UR22, UR10 ;  /* 0x0000000a00167c82 */ /* 0x000fe20008000000 */
[----:B------:R-:W-:Y:S02]  /*ab60*/  UIADD3 UR12, UPT, UPT, UR4, 0x9300, URZ ;  /* 0x00009300040c7890 */ /* 0x000fe4000fffe0ff */
[----:B------:R-:W-:Y:S01]  /*ab70*/  UIADD3 UR13, UPT, UPT, UR9, 0x80, URZ ;  /* 0x00000080090d7890 */ /* 0x000fe2000fffe0ff */
[----:B------:R-:W-:Y:S01]  /*ab80*/  UMOV UR15, UR36 ;  /* 0x00000024000f7c82 */ /* 0x000fe20008000000 */
[----:B------:R-:W-:Y:S01]  /*ab90*/  UMOV UR14, UR10 ;  /* 0x0000000a000e7c82 */ /* 0x000fe20008000000 */
[----:B------:R2:W-:Y:S01]  /*aba0*/  UTMASTG.3D [UR24], [UR6] ;  /* 0x00000018060073b5 */ /* 0x0005e20008010000 */
[----:B------:R2:W-:Y:S01]  /*abb0*/  UTMASTG.3D [UR16], [UR6] ;  /* 0x00000010060073b5 */ /* 0x0005e20008010000 */
[----:B------:R2:W-:Y:S04]  /*abc0*/  UTMASTG.3D [UR20], [UR6] ;  /* 0x00000014060073b5 */ /* 0x0005e80008010000 */
[----:B------:R2:W-:Y:S01]  /*abd0*/  UTMASTG.3D [UR12], [UR6] ;  /* 0x0000000c060073b5 */ /* 0x0005e20008010000 */
[----:B------:R0:W-:Y:S01]  /*abe0*/  UTMACMDFLUSH ;  /* 0x00000000000079b7 */ /* 0x0001e20000000000 */
[----:B--2---:R-:W-:Y:S04]  /*abf0*/  DEPBAR.LE SB0, 0x0 ;  /* 0x000080000000791a */ /* 0x004fe80000000000 */
.L_x_138:
[----:B------:R-:W-:Y:S05]  /*ac00*/  BSYNC.RECONVERGENT B0 ;  /* 0x0000000000007941 */ /* 0x000fea0003800200 */
.L_x_137:
[----:B------:R-:W-:Y:S01]  /*ac10*/  UISETP.NE.AND UP2, UPT, UR48, URZ, UPT ;  /* 0x000000ff3000728c */ /* 0x000fe2000bf45270 */
[----:B------:R-:W-:Y:S01]  /*ac20*/  BAR.SYNC.DEFER_BLOCKING 0x1, 0x80 ;  /* 0x0042000000007b1d */ /* 0x000fe20000010000 */
[----:B------:R-:W-:Y:S02]  /*ac30*/  UISETP.NE.AND UP0, UPT, UR45, 0x2, UPT ;  /* 0x000000022d00788c */ /* 0x000fe4000bf05270 */
[----:B------:R-:W-:Y:S02]  /*ac40*/  UISETP.NE.AND UP1, UPT, UR5, 0x3, UPT ;  /* 0x000000030500788c */ /* 0x000fe4000bf25270 */
[----:B------:R-:W-:Y:S02]  /*ac50*/  USEL UR6, URZ, 0x1, UP0 ;  /* 0x00000001ff067887 */ /* 0x000fe40008000000 */
[----:B------:R-:W-:Y:S02]  /*ac60*/  USEL UR4, URZ, 0x1, UP1 ;  /* 0x00000001ff047887 */ /* 0x000fe40008800000 */
[----:B------:R-:W-:Y:S02]  /*ac70*/  UIADD3 UR47, UPT, UPT, UR37, UR57, URZ ;  /* 0x00000039252f7290 */ /* 0x000fe4000fffe0ff */
[----:B------:R-:W-:Y:S02]  /*ac80*/  UIADD3 UR46, UPT, UPT, UR38, UR56, URZ ;  /* 0x00000038262e7290 */ /* 0x000fe4000fffe0ff */
[----:B------:R-:W-:Y:S02]  /*ac90*/  USEL UR18, UR45, URZ, UP0 ;  /* 0x000000ff2d127287 */ /* 0x000fe40008000000 */
[----:B------:R-:W-:Y:S02]  /*aca0*/  USEL UR43, UR5, URZ, UP1 ;  /* 0x000000ff052b7287 */ /* 0x000fe40008800000 */
[----:B------:R-:W-:Y:S02]  /*acb0*/  ULOP3.LUT UR49, UR49, UR6, URZ, 0x3c, !UPT ;  /* 0x0000000631317292 */ /* 0x000fe4000f8e3cff */
[----:B------:R-:W-:Y:S01]  /*acc0*/  ULOP3.LUT UR50, UR50, UR4, URZ, 0x3c, !UPT ;  /* 0x0000000432327292 */ /* 0x000fe2000f8e3cff */
[----:B------:R-:W-:Y:S01]  /*acd0*/  UMOV UR36, UR51 ;  /* 0x0000003300247c82 */ /* 0x000fe20008000000 */
[----:B------:R-:W-:Y:S10]  /*ace0*/  BRA.U UP2, `(.L_x_139) ;  /* 0xffffffb102e87547 */ /* 0x000ff4000b83ffff */
[----:B------:R-:W-:Y:S05]  /*acf0*/  EXIT ;  /* 0x000000000000794d */ /* 0x000fea0003800000 */
.L_x_25:
[----:B--2---:R2:W3:Y:S02]  /*ad00*/  SYNCS.PHASECHK.TRANS64.TRYWAIT P0, [R3+URZ+0x240], R2 ;  /* 0x00024002030075a7 */ /* 0x0044e400080011ff */
[----:B---3--:R-:W-:Y:S05]  /*ad10*/  @!P0 NANOSLEEP.SYNCS 0x989680 ;  /* 0x009896800000895d */ /* 0x008fea0003900000 */
[----:B------:R-:W3:Y:S02]  /*ad20*/  @!P0 SYNCS.PHASECHK.TRANS64 P0, [R3+URZ+0x240], R2 ;  /* 0x00024002030085a7 */ /* 0x000ee400080010ff */
[----:B---3--:R-:W-:Y:S05]  /*ad30*/  @!P0 BRA `(.L_x_25) ;  /* 0xfffffffc00f08947 */ /* 0x008fea000383ffff */
[----:B------:R-:W-:Y:S05]  /*ad40*/  BRA `(.L_x_140) ;  /* 0xffffff6c00a07947 */ /* 0x000fea000383ffff */
.L_x_28:
[----:B-1----:R-:W-:Y:S07]  /*ad50*/  MOV R0, UR33 ;  /* 0x0000002100007c02 */ /* 0x002fee0008000f00 */
.L_x_141:
[----:B-1----:R1:W2:Y:S02]  /*ad60*/  SYNCS.PHASECHK.TRANS64.TRYWAIT P0, [R0+URZ+0xe0], R3 ;  /* 0x0000e003000075a7 */ /* 0x0022a400080011ff */
[----:B--2---:R-:W-:Y:S05]  /*ad70*/  @!P0 NANOSLEEP.SYNCS 0x989680 ;  /* 0x009896800000895d */ /* 0x004fea0003900000 */
[----:B------:R-:W2:Y:S02]  /*ad80*/  @!P0 SYNCS.PHASECHK.TRANS64 P0, [R0+URZ+0xe0], R3 ;  /* 0x0000e003000085a7 */ /* 0x000ea400080010ff */
[----:B--2---:R-:W-:Y:S05]  /*ad90*/  @!P0 BRA `(.L_x_141) ;  /* 0xfffffffc00f08947 */ /* 0x004fea000383ffff */
[----:B------:R-:W-:Y:S05]  /*ada0*/  BRA `(.L_x_27) ;  /* 0xffffff6c00fc7947 */ /* 0x000fea000383ffff */
.L_x_35:
[----:B-1----:R-:W-:Y:S07]  /*adb0*/  MOV R0, UR17 ;  /* 0x0000001100007c02 */ /* 0x002fee0008000f00 */
.L_x_142:
[----:B-1----:R1:W2:Y:S02]  /*adc0*/  SYNCS.PHASECHK.TRANS64.TRYWAIT P0, [R0+URZ+0xe0], R3 ;  /* 0x0000e003000075a7 */ /* 0x0022a400080011ff */
[----:B--2---:R-:W-:Y:S05]  /*add0*/  @!P0 NANOSLEEP.SYNCS 0x989680 ;  /* 0x009896800000895d */ /* 0x004fea0003900000 */
[----:B------:R-:W2:Y:S02]  /*ade0*/  @!P0 SYNCS.PHASECHK.TRANS64 P0, [R0+URZ+0xe0], R3 ;  /* 0x0000e003000085a7 */ /* 0x000ea400080010ff */
[----:B--2---:R-:W-:Y:S05]  /*adf0*/  @!P0 BRA `(.L_x_142) ;  /* 0xfffffffc00f08947 */ /* 0x004fea000383ffff */
[----:B------:R-:W-:Y:S05]  /*ae00*/  BRA `(.L_x_34) ;  /* 0xffffff7000b87947 */ /* 0x000fea000383ffff */
.L_x_40:
[----:B-1----:R1:W2:Y:S02]  /*ae10*/  SYNCS.PHASECHK.TRANS64.TRYWAIT P0, [R3+URZ+0x1e0], R0 ;  /* 0x0001e000030075a7 */ /* 0x0022a400080011ff */
[----:B--2---:R-:W-:Y:S05]  /*ae20*/  @!P0 NANOSLEEP.SYNCS 0x989680 ;  /* 0x009896800000895d */ /* 0x004fea0003900000 */
[----:B------:R-:W2:Y:S02]  /*ae30*/  @!P0 SYNCS.PHASECHK.TRANS64 P0, [R3+URZ+0x1e0], R0 ;  /* 0x0001e000030085a7 */ /* 0x000ea400080010ff */
[----:B--2---:R-:W-:Y:S05]  /*ae40*/  @!P0 BRA `(.L_x_40) ;  /* 0xfffffffc00f08947 */ /* 0x004fea000383ffff */
[----:B------:R-:W-:Y:S05]  /*ae50*/  BRA `(.L_x_143) ;  /* 0xffffff74005c7947 */ /* 0x000fea000383ffff */
.L_x_44:
[----:B-1----:R-:W-:-:S07]  /*ae60*/  MOV R0, UR4 ;  /* 0x0000000400007c02 */ /* 0x002fce0008000f00 */
.L_x_144:
[----:B-1----:R1:W2:Y:S02]  /*ae70*/  SYNCS.PHASECHK.TRANS64.TRYWAIT P0, [R0+URZ], R3 ;  /* 0x00000003000075a7 */ /* 0x0022a400080011ff */
[----:B--2---:R-:W-:Y:S05]  /*ae80*/  @!P0 NANOSLEEP.SYNCS 0x989680 ;  /* 0x009896800000895d */ /* 0x004fea0003900000 */
[----:B------:R-:W2:Y:S02]  /*ae90*/  @!P0 SYNCS.PHASECHK.TRANS64 P0, [R0+URZ], R3 ;  /* 0x00000003000085a7 */ /* 0x000ea400080010ff */
[----:B--2---:R-:W-:Y:S05]  /*aea0*/  @!P0 BRA `(.L_x_144) ;  /* 0xfffffffc00f08947 */ /* 0x004fea000383ffff */
[----:B------:R-:W-:Y:S05]  /*aeb0*/  BRA `(.L_x_145) ;  /* 0xffffff7c00007947 */ /* 0x000fea000383ffff */
.L_x_45:
[----:B------:R-:W-:-:S07]  /*aec0*/  MOV R0, UR5 ;  /* 0x0000000500007c02 */ /* 0x000fce0008000f00 */
.L_x_146:
[----:B-1----:R1:W2:Y:S02]  /*aed0*/  SYNCS.PHASECHK.TRANS64.TRYWAIT P0, [R0+URZ], R3 ;  /* 0x00000003000075a7 */ /* 0x0022a400080011ff */
[----:B--2---:R-:W-:Y:S05]  /*aee0*/  @!P0 NANOSLEEP.SYNCS 0x989680 ;  /* 0x009896800000895d */ /* 0x004fea0003900000 */
[----:B------:R-:W2:Y:S02]  /*aef0*/  @!P0 SYNCS.PHASECHK.TRANS64 P0, [R0+URZ], R3 ;  /* 0x00000003000085a7 */ /* 0x000ea400080010ff */
[----:B--2---:R-:W-:Y:S05]  /*af00*/  @!P0 BRA `(.L_x_146) ;  /* 0xfffffffc00f08947 */ /* 0x004fea000383ffff */
[----:B------:R-:W-:Y:S05]  /*af10*/  BRA `(.L_x_147) ;  /* 0xffffff7c000c7947 */ /* 0x000fea000383ffff */
.L_x_46:
[----:B------:R-:W-:-:S07]  /*af20*/  MOV R0, UR5 ;  /* 0x0000000500007c02 */ /* 0x000fce0008000f00 */
.L_x_148:
[----:B-1----:R1:W2:Y:S02]  /*af30*/  SYNCS.PHASECHK.TRANS64.TRYWAIT P0, [R0+URZ], R3 ;  /* 0x00000003000075a7 */ /* 0x0022a400080011ff */
[----:B--2---:R-:W-:Y:S05]  /*af40*/  @!P0 NANOSLEEP.SYNCS 0x989680 ;  /* 0x009896800000895d */ /* 0x004fea0003900000 */
[----:B------:R-:W2:Y:S02]  /*af50*/  @!P0 SYNCS.PHASECHK.TRANS64 P0, [R0+URZ], R3 ;  /* 0x00000003000085a7 */ /* 0x000ea400080010ff */
[----:B--2---:R-:W-:Y:S05]  /*af60*/  @!P0 BRA `(.L_x_148) ;  /* 0xfffffffc00f08947 */ /* 0x004fea000383ffff */
[----:B------:R-:W-:Y:S05]  /*af70*/  BRA `(.L_x_149) ;  /* 0xffffff7c00187947 */ /* 0x000fea000383ffff */
.L_x_47:
[----:B------:R-:W-:-:S07]  /*af80*/  MOV R0, UR5 ;  /* 0x0000000500007c02 */ /* 0x000fce0008000f00 */
.L_x_150:
[----:B-1----:R1:W2:Y:S02]  /*af90*/  SYNCS.PHASECHK.TRANS64.TRYWAIT P0, [R0+URZ], R3 ;  /* 0x00000003000075a7 */ /* 0x0022a400080011ff */
[----:B--2---:R-:W-:Y:S05]  /*afa0*/  @!P0 NANOSLEEP.SYNCS 0x989680 ;  /* 0x009896800000895d */ /* 0x004fea0003900000 */
[----:B------:R-:W2:Y:S02]  /*afb0*/  @!P0 SYNCS.PHASECHK.TRANS64 P0, [R0+URZ], R3 ;  /* 0x00000003000085a7 */ /* 0x000ea400080010ff */
[----:B--2---:R-:W-:Y:S05]  /*afc0*/  @!P0 BRA `(.L_x_150) ;  /* 0xfffffffc00f08947 */ /* 0x004fea000383ffff */
[----:B------:R-:W-:Y:S05]  /*afd0*/  BRA `(.L_x_151) ;  /* 0xffffff7c00247947 */ /* 0x000fea000383ffff */
.L_x_48:
[----:B------:R-:W-:-:S07]  /*afe0*/  MOV R0, UR5 ;  /* 0x0000000500007c02 */ /* 0x000fce0008000f00 */
.L_x_152:
[----:B-1----:R1:W2:Y:S02]  /*aff0*/  SYNCS.PHASECHK.TRANS64.TRYWAIT P0, [R0+URZ], R3 ;  /* 0x00000003000075a7 */ /* 0x0022a400080011ff */
[----:B--2---:R-:W-:Y:S05]  /*b000*/  @!P0 NANOSLEEP.SYNCS 0x989680 ;  /* 0x009896800000895d */ /* 0x004fea0003900000 */
[----:B------:R-:W2:Y:S02]  /*b010*/  @!P0 SYNCS.PHASECHK.TRANS64 P0, [R0+URZ], R3 ;  /* 0x00000003000085a7 */ /* 0x000ea400080010ff */
[----:B--2---:R-:W-:Y:S05]  /*b020*/  @!P0 BRA `(.L_x_152) ;  /* 0xfffffffc00f08947 */ /* 0x004fea000383ffff */
[----:B------:R-:W-:Y:S05]  /*b030*/  BRA `(.L_x_153) ;  /* 0xffffff7c00307947 */ /* 0x000fea000383ffff */
.L_x_49:
[----:B------:R-:W-:-:S07]  /*b040*/  MOV R0, UR5 ;  /* 0x0000000500007c02 */ /* 0x000fce0008000f00 */
.L_x_154:
[----:B-1----:R1:W2:Y:S02]  /*b050*/  SYNCS.PHASECHK.TRANS64.TRYWAIT P0, [R0+URZ], R3 ;  /* 0x00000003000075a7 */ /* 0x0022a400080011ff */
[----:B--2---:R-:W-:Y:S05]  /*b060*/  @!P0 NANOSLEEP.SYNCS 0x989680 ;  /* 0x009896800000895d */ /* 0x004fea0003900000 */
[----:B------:R-:W2:Y:S02]  /*b070*/  @!P0 SYNCS.PHASECHK.TRANS64 P0, [R0+URZ], R3 ;  /* 0x00000003000085a7 */ /* 0x000ea400080010ff */
[----:B--2---:R-:W-:Y:S05]  /*b080*/  @!P0 BRA `(.L_x_154) ;  /* 0xfffffffc00f08947 */ /* 0x004fea000383ffff */
[----:B------:R-:W-:Y:S05]  /*b090*/  BRA `(.L_x_155) ;  /* 0xffffff7c003c7947 */ /* 0x000fea000383ffff */
.L_x_50:
[----:B------:R-:W-:-:S07]  /*b0a0*/  MOV R0, UR5 ;  /* 0x0000000500007c02 */ /* 0x000fce0008000f00 */
.L_x_156:
[----:B-1----:R1:W2:Y:S02]  /*b0b0*/  SYNCS.PHASECHK.TRANS64.TRYWAIT P0, [R0+URZ], R3 ;  /* 0x00000003000075a7 */ /* 0x0022a400080011ff */
[----:B--2---:R-:W-:Y:S05]  /*b0c0*/  @!P0 NANOSLEEP.SYNCS 0x989680 ;  /* 0x009896800000895d */ /* 0x004fea0003900000 */
[----:B------:R-:W2:Y:S02]  /*b0d0*/  @!P0 SYNCS.PHASECHK.TRANS64 P0, [R0+URZ], R3 ;  /* 0x00000003000085a7 */ /* 0x000ea400080010ff */
[----:B--2---:R-:W-:Y:S05]  /*b0e0*/  @!P0 BRA `(.L_x_156) ;  /* 0xfffffffc00f08947 */ /* 0x004fea000383ffff */
[----:B------:R-:W-:Y:S05]  /*b0f0*/  BRA `(.L_x_157) ;  /* 0xffffff7c00487947 */ /* 0x000fea000383ffff */
.L_x_51:
[----:B------:R-:W-:-:S07]  /*b100*/  MOV R0, UR5 ;  /* 0x0000000500007c02 */ /* 0x000fce0008000f00 */
.L_x_158:
[----:B-1----:R1:W2:Y:S02]  /*b110*/  SYNCS.PHASECHK.TRANS64.TRYWAIT P0, [R0+URZ], R3 ;  /* 0x00000003000075a7 */ /* 0x0022a400080011ff */
[----:B--2---:R-:W-:Y:S05]  /*b120*/  @!P0 NANOSLEEP.SYNCS 0x989680 ;  /* 0x009896800000895d */ /* 0x004fea0003900000 */
[----:B------:R-:W2:Y:S02]  /*b130*/  @!P0 SYNCS.PHASECHK.TRANS64 P0, [R0+URZ], R3 ;  /* 0x00000003000085a7 */ /* 0x000ea400080010ff */
[----:B--2---:R-:W-:Y:S05]  /*b140*/  @!P0 BRA `(.L_x_158) ;  /* 0xfffffffc00f08947 */ /* 0x004fea000383ffff */
[----:B------:R-:W-:Y:S05]  /*b150*/  BRA `(.L_x_159) ;  /* 0xffffff7c00547947 */ /* 0x000fea000383ffff */
.L_x_52:
[----:B------:R-:W-:-:S07]  /*b160*/  MOV R0, UR5 ;  /* 0x0000000500007c02 */ /* 0x000fce0008000f00 */
.L_x_160:
[----:B-1----:R1:W2:Y:S02]  /*b170*/  SYNCS.PHASECHK.TRANS64.TRYWAIT P0, [R0+URZ], R3 ;  /* 0x00000003000075a7 */ /* 0x0022a400080011ff */
[----:B--2---:R-:W-:Y:S05]  /*b180*/  @!P0 NANOSLEEP.SYNCS 0x989680 ;  /* 0x009896800000895d */ /* 0x004fea0003900000 */
[----:B------:R-:W2:Y:S02]  /*b190*/  @!P0 SYNCS.PHASECHK.TRANS64 P0, [R0+URZ], R3 ;  /* 0x00000003000085a7 */ /* 0x000ea400080010ff */
[----:B--2---:R-:W-:Y:S05]  /*b1a0*/  @!P0 BRA `(.L_x_160) ;  /* 0xfffffffc00f08947 */ /* 0x004fea000383ffff */
[----:B------:R-:W-:Y:S05]  /*b1b0*/  BRA `(.L_x_161) ;  /* 0xffffff7c00607947 */ /* 0x000fea000383ffff */
.L_x_53:
[----:B------:R-:W-:-:S07]  /*b1c0*/  MOV R0, UR5 ;  /* 0x0000000500007c02 */ /* 0x000fce0008000f00 */
.L_x_162:
[----:B-1----:R1:W2:Y:S02]  /*b1d0*/  SYNCS.PHASECHK.TRANS64.TRYWAIT P0, [R0+URZ], R3 ;  /* 0x00000003000075a7 */ /* 0x0022a400080011ff */
[----:B--2---:R-:W-:Y:S05]  /*b1e0*/  @!P0 NANOSLEEP.SYNCS 0x989680 ;  /* 0x009896800000895d */ /* 0x004fea0003900000 */
[----:B------:R-:W2:Y:S02]  /*b1f0*/  @!P0 SYNCS.PHASECHK.TRANS64 P0, [R0+URZ], R3 ;  /* 0x00000003000085a7 */ /* 0x000ea400080010ff */
[----:B--2---:R-:W-:Y:S05]  /*b200*/  @!P0 BRA `(.L_x_162) ;  /* 0xfffffffc00f08947 */ /* 0x004fea000383ffff */
[----:B------:R-:W-:Y:S05]  /*b210*/  BRA `(.L_x_163) ;  /* 0xffffff7c006c7947 */ /* 0x000fea000383ffff */
.L_x_54:
[----:B------:R-:W-:-:S07]  /*b220*/  MOV R0, UR5 ;  /* 0x0000000500007c02 */ /* 0x000fce0008000f00 */
.L_x_164:
[----:B-1----:R1:W2:Y:S02]  /*b230*/  SYNCS.PHASECHK.TRANS64.TRYWAIT P0, [R0+URZ], R3 ;  /* 0x00000003000075a7 */ /* 0x0022a400080011ff */
[----:B--2---:R-:W-:Y:S05]  /*b240*/  @!P0 NANOSLEEP.SYNCS 0x989680 ;  /* 0x009896800000895d */ /* 0x004fea0003900000 */
[----:B------:R-:W2:Y:S02]  /*b250*/  @!P0 SYNCS.PHASECHK.TRANS64 P0, [R0+URZ], R3 ;  /* 0x00000003000085a7 */ /* 0x000ea400080010ff */
[----:B--2---:R-:W-:Y:S05]  /*b260*/  @!P0 BRA `(.L_x_164) ;  /* 0xfffffffc00f08947 */ /* 0x004fea000383ffff */
[----:B------:R-:W-:Y:S05]  /*b270*/  BRA `(.L_x_165) ;  /* 0xffffff7c00787947 */ /* 0x000fea000383ffff */
.L_x_55:
[----:B------:R-:W-:-:S07]  /*b280*/  MOV R0, UR5 ;  /* 0x0000000500007c02 */ /* 0x000fce0008000f00 */
.L_x_166:
[----:B-1----:R1:W2:Y:S02]  /*b290*/  SYNCS.PHASECHK.TRANS64.TRYWAIT P0, [R0+URZ], R3 ;  /* 0x00000003000075a7 */ /* 0x0022a400080011ff */
[----:B--2---:R-:W-:Y:S05]  /*b2a0*/  @!P0 NANOSLEEP.SYNCS 0x989680 ;  /* 0x009896800000895d */ /* 0x004fea0003900000 */
[----:B------:R-:W2:Y:S02]  /*b2b0*/  @!P0 SYNCS.PHASECHK.TRANS64 P0, [R0+URZ], R3 ;  /* 0x00000003000085a7 */ /* 0x000ea400080010ff */
[----:B--2---:R-:W-:Y:S05]  /*b2c0*/  @!P0 BRA `(.L_x_166) ;  /* 0xfffffffc00f08947 */ /* 0x004fea000383ffff */
[----:B------:R-:W-:Y:S05]  /*b2d0*/  BRA `(.L_x_167) ;  /* 0xffffff7c00847947 */ /* 0x000fea000383ffff */
.L_x_56:
[----:B------:R-:W-:-:S07]  /*b2e0*/  MOV R0, UR5 ;  /* 0x0000000500007c02 */ /* 0x000fce0008000f00 */
.L_x_168:
[----:B-1----:R1:W2:Y:S02]  /*b2f0*/  SYNCS.PHASECHK.TRANS64.TRYWAIT P0, [R0+URZ], R3 ;  /* 0x00000003000075a7 */ /* 0x0022a400080011ff */
[----:B--2---:R-:W-:Y:S05]  /*b300*/  @!P0 NANOSLEEP.SYNCS 0x989680 ;  /* 0x009896800000895d */ /* 0x004fea0003900000 */
[----:B------:R-:W2:Y:S02]  /*b310*/  @!P0 SYNCS.PHASECHK.TRANS64 P0, [R0+URZ], R3 ;  /* 0x00000003000085a7 */ /* 0x000ea400080010ff */
[----:B--2---:R-:W-:Y:S05]  /*b320*/  @!P0 BRA `(.L_x_168) ;  /* 0xfffffffc00f08947 */ /* 0x004fea000383ffff */
[----:B------:R-:W-:Y:S05]  /*b330*/  BRA `(.L_x_169) ;  /* 0xffffff7c00907947 */ /* 0x000fea000383ffff */
.L_x_57:
[----:B------:R-:W-:-:S07]  /*b340*/  MOV R0, UR5 ;  /* 0x0000000500007c02 */ /* 0x000fce0008000f00 */
.L_x_170:
[----:B-1----:R1:W2:Y:S02]  /*b350*/  SYNCS.PHASECHK.TRANS64.TRYWAIT P0, [R0+URZ], R3 ;  /* 0x00000003000075a7 */ /* 0x0022a400080011ff */
[----:B--2---:R-:W-:Y:S05]  /*b360*/  @!P0 NANOSLEEP.SYNCS 0x989680 ;  /* 0x009896800000895d */ /* 0x004fea0003900000 */
[----:B------:R-:W2:Y:S02]  /*b370*/  @!P0 SYNCS.PHASECHK.TRANS64 P0, [R0+URZ], R3 ;  /* 0x00000003000085a7 */ /* 0x000ea400080010ff */
[----:B--2---:R-:W-:Y:S05]  /*b380*/  @!P0 BRA `(.L_x_170) ;  /* 0xfffffffc00f08947 */ /* 0x004fea000383ffff */
[----:B------:R-:W-:Y:S05]  /*b390*/  BRA `(.L_x_171) ;  /* 0xffffff7c009c7947 */ /* 0x000fea000383ffff */
.L_x_58:
[----:B------:R-:W-:-:S07]  /*b3a0*/  MOV R0, UR5 ;  /* 0x0000000500007c02 */ /* 0x000fce0008000f00 */
.L_x_172:
[----:B-1----:R1:W2:Y:S02]  /*b3b0*/  SYNCS.PHASECHK.TRANS64.TRYWAIT P0, [R0+URZ], R3 ;  /* 0x00000003000075a7 */ /* 0x0022a400080011ff */
[----:B--2---:R-:W-:Y:S05]  /*b3c0*/  @!P0 NANOSLEEP.SYNCS 0x989680 ;  /* 0x009896800000895d */ /* 0x004fea0003900000 */
[----:B------:R-:W2:Y:S02]  /*b3d0*/  @!P0 SYNCS.PHASECHK.TRANS64 P0, [R0+URZ], R3 ;  /* 0x00000003000085a7 */ /* 0x000ea400080010ff */
[----:B--2---:R-:W-:Y:S05]  /*b3e0*/  @!P0 BRA `(.L_x_172) ;  /* 0xfffffffc00f08947 */ /* 0x004fea000383ffff */
[----:B------:R-:W-:Y:S05]  /*b3f0*/  BRA `(.L_x_173) ;  /* 0xffffff7c00a87947 */ /* 0x000fea000383ffff */
.L_x_59:
[----:B------:R-:W-:-:S07]  /*b400*/  MOV R0, UR5 ;  /* 0x0000000500007c02 */ /* 0x000fce0008000f00 */
.L_x_174:
[----:B-1----:R1:W2:Y:S02]  /*b410*/  SYNCS.PHASECHK.TRANS64.TRYWAIT P0, [R0+URZ], R3 ;  /* 0x00000003000075a7 */ /* 0x0022a400080011ff */
[----:B--2---:R-:W-:Y:S05]  /*b420*/  @!P0 NANOSLEEP.SYNCS 0x989680 ;  /* 0x009896800000895d */ /* 0x004fea0003900000 */
[----:B------:R-:W2:Y:S02]  /*b430*/  @!P0 SYNCS.PHASECHK.TRANS64 P0, [R0+URZ], R3 ;  /* 0x00000003000085a7 */ /* 0x000ea400080010ff */
[----:B--2---:R-:W-:Y:S05]  /*b440*/  @!P0 BRA `(.L_x_174) ;  /* 0xfffffffc00f08947 */ /* 0x004fea000383ffff */
[----:B------:R-:W-:Y:S05]  /*b450*/  BRA `(.L_x_175) ;  /* 0xffffff7c00b47947 */ /* 0x000fea000383ffff */
.L_x_60:
[----:B------:R-:W-:-:S07]  /*b460*/  MOV R0, UR5 ;  /* 0x0000000500007c02 */ /* 0x000fce0008000f00 */
.L_x_176:
[----:B-1----:R1:W2:Y:S02]  /*b470*/  SYNCS.PHASECHK.TRANS64.TRYWAIT P0, [R0+URZ], R3 ;  /* 0x00000003000075a7 */ /* 0x0022a400080011ff */
[----:B--2---:R-:W-:Y:S05]  /*b480*/  @!P0 NANOSLEEP.SYNCS 0x989680 ;  /* 0x009896800000895d */ /* 0x004fea0003900000 */
[----:B------:R-:W2:Y:S02]  /*b490*/  @!P0 SYNCS.PHASECHK.TRANS64 P0, [R0+URZ], R3 ;  /* 0x00000003000085a7 */ /* 0x000ea400080010ff */
[----:B--2---:R-:W-:Y:S05]  /*b4a0*/  @!P0 BRA `(.L_x_176) ;  /* 0xfffffffc00f08947 */ /* 0x004fea000383ffff */
[----:B------:R-:W-:Y:S05]  /*b4b0*/  BRA `(.L_x_177) ;  /* 0xffffff7c00c07947 */ /* 0x000fea000383ffff */
.L_x_61:
[----:B------:R-:W-:-:S07]  /*b4c0*/  MOV R0, UR5 ;  /* 0x0000000500007c02 */ /* 0x000fce0008000f00 */
.L_x_178:
[----:B-1----:R1:W2:Y:S02]  /*b4d0*/  SYNCS.PHASECHK.TRANS64.TRYWAIT P0, [R0+URZ], R3 ;  /* 0x00000003000075a7 */ /* 0x0022a400080011ff */
[----:B--2---:R-:W-:Y:S05]  /*b4e0*/  @!P0 NANOSLEEP.SYNCS 0x989680 ;  /* 0x009896800000895d */ /* 0x004fea0003900000 */
[----:B------:R-:W2:Y:S02]  /*b4f0*/  @!P0 SYNCS.PHASECHK.TRANS64 P0, [R0+URZ], R3 ;  /* 0x00000003000085a7 */ /* 0x000ea400080010ff */
[----:B--2---:R-:W-:Y:S05]  /*b500*/  @!P0 BRA `(.L_x_178) ;  /* 0xfffffffc00f08947 */ /* 0x004fea000383ffff */
[----:B------:R-:W-:Y:S05]  /*b510*/  BRA `(.L_x_179) ;  /* 0xffffff7c00cc7947 */ /* 0x000fea000383ffff */
.L_x_62:
[----:B------:R-:W-:-:S07]  /*b520*/  MOV R0, UR5 ;  /* 0x0000000500007c02 */ /* 0x000fce0008000f00 */
.L_x_180:
[----:B-1----:R1:W2:Y:S02]  /*b530*/  SYNCS.PHASECHK.TRANS64.TRYWAIT P0, [R0+URZ], R3 ;  /* 0x00000003000075a7 */ /* 0x0022a400080011ff */
[----:B--2---:R-:W-:Y:S05]  /*b540*/  @!P0 NANOSLEEP.SYNCS 0x989680 ;  /* 0x009896800000895d */ /* 0x004fea0003900000 */
[----:B------:R-:W2:Y:S02]  /*b550*/  @!P0 SYNCS.PHASECHK.TRANS64 P0, [R0+URZ], R3 ;  /* 0x00000003000085a7 */ /* 0x000ea400080010ff */
[----:B--2---:R-:W-:Y:S05]  /*b560*/  @!P0 BRA `(.L_x_180) ;  /* 0xfffffffc00f08947 */ /* 0x004fea000383ffff */
[----:B------:R-:W-:Y:S05]  /*b570*/  BRA `(.L_x_181) ;  /* 0xffffff7c00d87947 */ /* 0x000fea000383ffff */
.L_x_63:
[----:B------:R-:W-:-:S07]  /*b580*/  MOV R0, UR5 ;  /* 0x0000000500007c02 */ /* 0x000fce0008000f00 */
.L_x_182:
[----:B-1----:R1:W2:Y:S02]  /*b590*/  SYNCS.PHASECHK.TRANS64.TRYWAIT P0, [R0+URZ], R3 ;  /* 0x00000003000075a7 */ /* 0x0022a400080011ff */
[----:B--2---:R-:W-:Y:S05]  /*b5a0*/  @!P0 NANOSLEEP.SYNCS 0x989680 ;  /* 0x009896800000895d */ /* 0x004fea0003900000 */
[----:B------:R-:W2:Y:S02]  /*b5b0*/  @!P0 SYNCS.PHASECHK.TRANS64 P0, [R0+URZ], R3 ;  /* 0x00000003000085a7 */ /* 0x000ea400080010ff */
[----:B--2---:R-:W-:Y:S05]  /*b5c0*/  @!P0 BRA `(.L_x_182) ;  /* 0xfffffffc00f08947 */ /* 0x004fea000383ffff */
[----:B------:R-:W-:Y:S05]  /*b5d0*/  BRA `(.L_x_183) ;  /* 0xffffff7c00e47947 */ /* 0x000fea000383ffff */
.L_x_64:
[----:B------:R-:W-:-:S07]  /*b5e0*/  MOV R0, UR5 ;  /* 0x0000000500007c02 */ /* 0x000fce0008000f00 */
.L_x_184:
[----:B-1----:R1:W2:Y:S02]  /*b5f0*/  SYNCS.PHASECHK.TRANS64.TRYWAIT P0, [R0+URZ], R3 ;  /* 0x00000003000075a7 */ /* 0x0022a400080011ff */
[----:B--2---:R-:W-:Y:S05]  /*b600*/  @!P0 NANOSLEEP.SYNCS 0x989680 ;  /* 0x009896800000895d */ /* 0x004fea0003900000 */
[----:B------:R-:W2:Y:S02]  /*b610*/  @!P0 SYNCS.PHASECHK.TRANS64 P0, [R0+URZ], R3 ;  /* 0x00000003000085a7 */ /* 0x000ea400080010ff */
[----:B--2---:R-:W-:Y:S05]  /*b620*/  @!P0 BRA `(.L_x_184) ;  /* 0xfffffffc00f08947 */ /* 0x004fea000383ffff */
[----:B------:R-:W-:Y:S05]  /*b630*/  BRA `(.L_x_185) ;  /* 0xffffff7c00f07947 */ /* 0x000fea000383ffff */
.L_x_65:
[----:B------:R-:W-:-:S07]  /*b640*/  MOV R0, UR5 ;  /* 0x0000000500007c02 */ /* 0x000fce0008000f00 */
.L_x_186:
[----:B-1----:R1:W2:Y:S02]  /*b650*/  SYNCS.PHASECHK.TRANS64.TRYWAIT P0, [R0+URZ], R3 ;  /* 0x00000003000075a7 */ /* 0x0022a400080011ff */
[----:B--2---:R-:W-:Y:S05]  /*b660*/  @!P0 NANOSLEEP.SYNCS 0x989680 ;  /* 0x009896800000895d */ /* 0x004fea0003900000 */
[----:B------:R-:W2:Y:S02]  /*b670*/  @!P0 SYNCS.PHASECHK.TRANS64 P0, [R0+URZ], R3 ;  /* 0x00000003000085a7 */ /* 0x000ea400080010ff */
[----:B--2---:R-:W-:Y:S05]  /*b680*/  @!P0 BRA `(.L_x_186) ;  /* 0xfffffffc00f08947 */ /* 0x004fea000383ffff */
[----:B------:R-:W-:Y:S05]  /*b690*/  BRA `(.L_x_187) ;  /* 0xffffff7c00fc7947 */ /* 0x000fea000383ffff */
.L_x_66:
[----:B------:R-:W-:-:S07]  /*b6a0*/  MOV R0, UR5 ;  /* 0x0000000500007c02 */ /* 0x000fce0008000f00 */
.L_x_188:
[----:B-1----:R1:W2:Y:S02]  /*b6b0*/  SYNCS.PHASECHK.TRANS64.TRYWAIT P0, [R0+URZ], R3 ;  /* 0x00000003000075a7 */ /* 0x0022a400080011ff */
[----:B--2---:R-:W-:Y:S05]  /*b6c0*/  @!P0 NANOSLEEP.SYNCS 0x989680 ;  /* 0x009896800000895d */ /* 0x004fea0003900000 */
[----:B------:R-:W2:Y:S02]  /*b6d0*/  @!P0 SYNCS.PHASECHK.TRANS64 P0, [R0+URZ], R3 ;  /* 0x00000003000085a7 */ /* 0x000ea400080010ff */
[----:B--2---:R-:W-:Y:S05]  /*b6e0*/  @!P0 BRA `(.L_x_188) ;  /* 0xfffffffc00f08947 */ /* 0x004fea000383ffff */
[----:B------:R-:W-:Y:S05]  /*b6f0*/  BRA `(.L_x_189) ;  /* 0xffffff8000087947 */ /* 0x000fea000383ffff */
.L_x_67:
[----:B------:R-:W-:-:S07]  /*b700*/  MOV R0, UR5 ;  /* 0x0000000500007c02 */ /* 0x000fce0008000f00 */
.L_x_190:
[----:B-1----:R1:W2:Y:S02]  /*b710*/  SYNCS.PHASECHK.TRANS64.TRYWAIT P0, [R0+URZ], R3 ;  /* 0x00000003000075a7 */ /* 0x0022a400080011ff */
[----:B--2---:R-:W-:Y:S05]  /*b720*/  @!P0 NANOSLEEP.SYNCS 0x989680 ;  /* 0x009896800000895d */ /* 0x004fea0003900000 */
[----:B------:R-:W2:Y:S02]  /*b730*/  @!P0 SYNCS.PHASECHK.TRANS64 P0, [R0+URZ], R3 ;  /* 0x00000003000085a7 */ /* 0x000ea400080010ff */
[----:B--2---:R-:W-:Y:S05]  /*b740*/  @!P0 BRA `(.L_x_190) ;  /* 0xfffffffc00f08947 */ /* 0x004fea000383ffff */
[----:B------:R-:W-:Y:S05]  /*b750*/  BRA `(.L_x_191) ;  /* 0xffffff8000147947 */ /* 0x000fea000383ffff */
.L_x_68:
[----:B------:R-:W-:-:S07]  /*b760*/  MOV R0, UR5 ;  /* 0x0000000500007c02 */ /* 0x000fce0008000f00 */
.L_x_192:
[----:B-1----:R1:W2:Y:S02]  /*b770*/  SYNCS.PHASECHK.TRANS64.TRYWAIT P0, [R0+URZ], R3 ;  /* 0x00000003000075a7 */ /* 0x0022a400080011ff */
[----:B--2---:R-:W-:Y:S05]  /*b780*/  @!P0 NANOSLEEP.SYNCS 0x989680 ;  /* 0x009896800000895d */ /* 0x004fea0003900000 */
[----:B------:R-:W2:Y:S02]  /*b790*/  @!P0 SYNCS.PHASECHK.TRANS64 P0, [R0+URZ], R3 ;  /* 0x00000003000085a7 */ /* 0x000ea400080010ff */
[----:B--2---:R-:W-:Y:S05]  /*b7a0*/  @!P0 BRA `(.L_x_192) ;  /* 0xfffffffc00f08947 */ /* 0x004fea000383ffff */
[----:B------:R-:W-:Y:S05]  /*b7b0*/  BRA `(.L_x_193) ;  /* 0xffffff8000207947 */ /* 0x000fea000383ffff */
.L_x_69:
[----:B------:R-:W-:-:S07]  /*b7c0*/  MOV R0, UR5 ;  /* 0x0000000500007c02 */ /* 0x000fce0008000f00 */
.L_x_194:
[----:B-1----:R1:W2:Y:S02]  /*b7d0*/  SYNCS.PHASECHK.TRANS64.TRYWAIT P0, [R0+URZ], R3 ;  /* 0x00000003000075a7 */ /* 0x0022a400080011ff */
[----:B--2---:R-:W-:Y:S05]  /*b7e0*/  @!P0 NANOSLEEP.SYNCS 0x989680 ;  /* 0x009896800000895d */ /* 0x004fea0003900000 */
[----:B------:R-:W2:Y:S02]  /*b7f0*/  @!P0 SYNCS.PHASECHK.TRANS64 P0, [R0+URZ], R3 ;  /* 0x00000003000085a7 */ /* 0x000ea400080010ff */
[----:B--2---:R-:W-:Y:S05]  /*b800*/  @!P0 BRA `(.L_x_194) ;  /* 0xfffffffc00f08947 */ /* 0x004fea000383ffff */
[----:B------:R-:W-:Y:S05]  /*b810*/  BRA `(.L_x_195) ;  /* 0xffffff80002c7947 */ /* 0x000fea000383ffff */
.L_x_70:
[----:B------:R-:W-:-:S07]  /*b820*/  MOV R0, UR5 ;  /* 0x0000000500007c02 */ /* 0x000fce0008000f00 */
.L_x_196:
[----:B-1----:R1:W2:Y:S02]  /*b830*/  SYNCS.PHASECHK.TRANS64.TRYWAIT P0, [R0+URZ], R3 ;  /* 0x00000003000075a7 */ /* 0x0022a400080011ff */
[----:B--2---:R-:W-:Y:S05]  /*b840*/  @!P0 NANOSLEEP.SYNCS 0x989680 ;  /* 0x009896800000895d */ /* 0x004fea0003900000 */
[----:B------:R-:W2:Y:S02]  /*b850*/  @!P0 SYNCS.PHASECHK.TRANS64 P0, [R0+URZ], R3 ;  /* 0x00000003000085a7 */ /* 0x000ea400080010ff */
[----:B--2---:R-:W-:Y:S05]  /*b860*/  @!P0 BRA `(.L_x_196) ;  /* 0xfffffffc00f08947 */ /* 0x004fea000383ffff */
[----:B------:R-:W-:Y:S05]  /*b870*/  BRA `(.L_x_197) ;  /* 0xffffff8000387947 */ /* 0x000fea000383ffff */
.L_x_73:
[----:B-1----:R1:W2:Y:S02]  /*b880*/  SYNCS.PHASECHK.TRANS64.TRYWAIT P0, [R2+URZ+0x230], R5 ;  /* 0x00023005020075a7 */ /* 0x0022a400080011ff */
[----:B--2---:R-:W-:Y:S05]  /*b890*/  @!P0 NANOSLEEP.SYNCS 0x989680 ;  /* 0x009896800000895d */ /* 0x004fea0003900000 */
[----:B------:R-:W2:Y:S02]  /*b8a0*/  @!P0 SYNCS.PHASECHK.TRANS64 P0, [R2+URZ+0x230], R5 ;  /* 0x00023005020085a7 */ /* 0x000ea400080010ff */
[----:B--2---:R-:W-:Y:S05]  /*b8b0*/  @!P0 BRA `(.L_x_73) ;  /* 0xfffffffc00f08947 */ /* 0x004fea000383ffff */
[----:B------:R-:W-:Y:S05]  /*b8c0*/  BRA `(.L_x_198) ;  /* 0xffffff8000947947 */ /* 0x000fea000383ffff */
.L_x_74:
[----:B------:R-:W-:-:S07]  /*b8d0*/  MOV R2, UR4 ;  /* 0x0000000400027c02 */ /* 0x000fce0008000f00 */
.L_x_199:
[----:B-1----:R1:W2:Y:S02]  /*b8e0*/  SYNCS.PHASECHK.TRANS64.TRYWAIT P0, [R2+URZ+0x1f0], R5 ;  /* 0x0001f005020075a7 */ /* 0x0022a400080011ff */
[----:B--2---:R-:W-:Y:S05]  /*b8f0*/  @!P0 NANOSLEEP.SYNCS 0x989680 ;  /* 0x009896800000895d */ /* 0x004fea0003900000 */
[----:B------:R-:W2:Y:S02]  /*b900*/  @!P0 SYNCS.PHASECHK.TRANS64 P0, [R2+URZ+0x1f0], R5 ;  /* 0x0001f005020085a7 */ /* 0x000ea400080010ff */
[----:B--2---:R-:W-:Y:S05]  /*b910*/  @!P0 BRA `(.L_x_199) ;  /* 0xfffffffc00f08947 */ /* 0x004fea000383ffff */
[----:B------:R-:W-:Y:S05]  /*b920*/  BRA `(.L_x_200) ;  /* 0xffffff8000a47947 */ /* 0x000fea000383ffff */
.L_x_75:
[----:B-1----:R1:W2:Y:S02]  /*b930*/  SYNCS.PHASECHK.TRANS64.TRYWAIT P1, [R2+URZ+0x1e0], R5 ;  /* 0x0001e005020075a7 */ /* 0x0022a400080211ff */
[----:B--2---:R-:W-:Y:S05]  /*b940*/  @!P1 NANOSLEEP.SYNCS 0x989680 ;  /* 0x009896800000995d */ /* 0x004fea0003900000 */
[----:B------:R-:W2:Y:S02]  /*b950*/  @!P1 SYNCS.PHASECHK.TRANS64 P1, [R2+URZ+0x1e0], R5 ;  /* 0x0001e005020095a7 */ /* 0x000ea400080210ff */
[----:B--2---:R-:W-:Y:S05]  /*b960*/  @!P1 BRA `(.L_x_75) ;  /* 0xfffffffc00f09947 */ /* 0x004fea000383ffff */
[----:B------:R-:W-:Y:S05]  /*b970*/  BRA `(.L_x_201) ;  /* 0xffffff8000d47947 */ /* 0x000fea000383ffff */
.L_x_78:
[----:B------:R-:W-:-:S07]  /*b980*/  MOV R0, UR4 ;  /* 0x0000000400007c02 */ /* 0x000fce0008000f00 */
.L_x_202:
[----:B-1----:R1:W2:Y:S02]  /*b990*/  SYNCS.PHASECHK.TRANS64.TRYWAIT P0, [R0+URZ+0x1f0], R3 ;  /* 0x0001f003000075a7 */ /* 0x0022a400080011ff */
[----:B--2---:R-:W-:Y:S05]  /*b9a0*/  @!P0 NANOSLEEP.SYNCS 0x989680 ;  /* 0x009896800000895d */ /* 0x004fea0003900000 */
[----:B------:R-:W2:Y:S02]  /*b9b0*/  @!P0 SYNCS.PHASECHK.TRANS64 P0, [R0+URZ+0x1f0], R3 ;  /* 0x0001f003000085a7 */ /* 0x000ea400080010ff */
[----:B--2---:R-:W-:Y:S05]  /*b9c0*/  @!P0 BRA `(.L_x_202) ;  /* 0xfffffffc00f08947 */ /* 0x004fea000383ffff */
[----:B------:R-:W-:Y:S05]  /*b9d0*/  BRA `(.L_x_77) ;  /* 0xffffff8400287947 */ /* 0x000fea000383ffff */
.L_x_87:
[----:B-1----:R-:W-:-:S04]  /*b9e0*/  MOV R0, UR6 ;  /* 0x0000000600007c02 */ /* 0x002fc80008000f00 */
[----:B------:R1:W2:Y:S03]  /*b9f0*/  SYNCS.PHASECHK.TRANS64.TRYWAIT P0, [R0+URZ+0x8], R7 ;  /* 0x00000807000075a7 */ /* 0x0002a600080011ff */
[----:B--2---:R-:W-:Y:S05]  /*ba00*/  @!P0 NANOSLEEP.SYNCS 0x989680 ;  /* 0x009896800000895d */ /* 0x004fea0003900000 */
[----:B------:R-:W2:Y:S02]  /*ba10*/  @!P0 SYNCS.PHASECHK.TRANS64 P0, [R0+URZ+0x8], R7 ;  /* 0x00000807000085a7 */ /* 0x000ea400080010ff */
[----:B--2---:R-:W-:Y:S05]  /*ba20*/  @!P0 BRA `(.L_x_87) ;  /* 0xfffffffc00ec8947 */ /* 0x004fea000383ffff */
[----:B------:R-:W-:Y:S05]  /*ba30*/  BRA `(.L_x_86) ;  /* 0xffffff8400dc7947 */ /* 0x000fea000383ffff */
.L_x_89:
[----:B------:R-:W-:Y:S01]  /*ba40*/  BSSY B0, `(.L_x_203) ;  /* 0x0000006000007945 */ /* 0x000fe20003800000 */
[----:B------:R-:W-:-:S07]  /*ba50*/  MOV R15, 0xffffffff ;  /* 0xffffffff000f7802 */ /* 0x000fce0000000f00 */
[----:B-1---5:R-:W-:Y:S05]  /*ba60*/  WARPSYNC.COLLECTIVE R15, `(.L_x_204) ;  /* 0x000000000f0c7348 */ /* 0x022fea0003c00000 */
[----:B------:R-:W-:Y:S02]  /*ba70*/  ELECT P6, UR79, PT ;  /* 0x00000000004f782f */ /* 0x000fe400038c0000 */
[----:B------:R-:W-:Y:S01]  /*ba80*/  MOV R14, UR79 ;  /* 0x0000004f000e7c02 */ /* 0x000fe20008000f00 */
[----:B-1---5:R-:W-:Y:S10]  /*ba90*/  ENDCOLLECTIVE ;  /* 0x000000000000791b */ /* 0x022ff40003800000 */
.L_x_204:
[----:B------:R-:W-:Y:S05]  /*baa0*/  BSYNC B0 ;  /* 0x0000000000007941 */ /* 0x000fea0003800000 */
.L_x_203:
[----:B------:R-:W-:Y:S01]  /*bab0*/  PLOP3.LUT P0, PT, P6, PT, PT, 0x80, 0x8 ;  /* 0x000000000008781c */ /* 0x000fe2000370f070 */
[----:B------:R-:W-:-:S12]  /*bac0*/  BRA `(.L_x_205) ;  /* 0xffffff8800087947 */ /* 0x000fd8000383ffff */
.L_x_91:
[----:B-1----:R-:W-:-:S04]  /*bad0*/  MOV R0, UR6 ;  /* 0x0000000600007c02 */ /* 0x002fc80008000f00 */
[----:B------:R1:W2:Y:S03]  /*bae0*/  SYNCS.PHASECHK.TRANS64.TRYWAIT P0, [R0+URZ+0x8], R5 ;  /* 0x00000805000075a7 */ /* 0x0002a600080011ff */
[----:B--2---:R-:W-:Y:S05]  /*baf0*/  @!P0 NANOSLEEP.SYNCS 0x989680 ;  /* 0x009896800000895d */ /* 0x004fea0003900000 */
[----:B------:R-:W2:Y:S02]  /*bb00*/  @!P0 SYNCS.PHASECHK.TRANS64 P0, [R0+URZ+0x8], R5 ;  /* 0x00000805000085a7 */ /* 0x000ea400080010ff */
[----:B--2---:R-:W-:Y:S05]  /*bb10*/  @!P0 BRA `(.L_x_91) ;  /* 0xfffffffc00ec8947 */ /* 0x004fea000383ffff */
[----:B------:R-:W-:Y:S05]  /*bb20*/  BRA `(.L_x_90) ;  /* 0xffffff88000c7947 */ /* 0x000fea000383ffff */
.L_x_92:
[----:B-1----:R1:W2:Y:S02]  /*bb30*/  SYNCS.PHASECHK.TRANS64.TRYWAIT P0, [R0+URZ+0x1e0], R3 ;  /* 0x0001e003000075a7 */ /* 0x0022a400080011ff */
[----:B--2---:R-:W-:Y:S05]  /*bb40*/  @!P0 NANOSLEEP.SYNCS 0x989680 ;  /* 0x009896800000895d */ /* 0x004fea0003900000 */
[----:B------:R-:W2:Y:S02]  /*bb50*/  @!P0 SYNCS.PHASECHK.TRANS64 P0, [R0+URZ+0x1e0], R3 ;  /* 0x0001e003000085a7 */ /* 0x000ea400080010ff */
[----:B--2---:R-:W-:Y:S05]  /*bb60*/  @!P0 BRA `(.L_x_92) ;  /* 0xfffffffc00f08947 */ /* 0x004fea000383ffff */
[----:B------:R-:W-:Y:S05]  /*bb70*/  BRA `(.L_x_206) ;  /* 0xffffff8800e07947 */ /* 0x000fea000383ffff */
.L_x_94:
[----:B------:R-:W-:-:S07]  /*bb80*/  MOV R0, UR19 ;  /* 0x0000001300007c02 */ /* 0x000fce0008000f00 */
.L_x_207:
[----:B-1----:R1:W3:Y:S02]  /*bb90*/  SYNCS.PHASECHK.TRANS64.TRYWAIT P0, [R0+URZ+0x218], R3 ;  /* 0x00021803000075a7 */ /* 0x0022e400080011ff */
[----:B---3--:R-:W-:Y:S05]  /*bba0*/  @!P0 NANOSLEEP.SYNCS 0x989680 ;  /* 0x009896800000895d */ /* 0x008fea0003900000 */
[----:B------:R-:W3:Y:S02]  /*bbb0*/  @!P0 SYNCS.PHASECHK.TRANS64 P0, [R0+URZ+0x218], R3 ;  /* 0x00021803000085a7 */ /* 0x000ee400080010ff */
[----:B---3--:R-:W-:Y:S05]  /*bbc0*/  @!P0 BRA `(.L_x_207) ;  /* 0xfffffffc00f08947 */ /* 0x008fea000383ffff */
[----:B------:R-:W-:Y:S05]  /*bbd0*/  BRA `(.L_x_208) ;  /* 0xffffff8c00247947 */ /* 0x000fea000383ffff */
.L_x_97:
[----:B------:R-:W-:Y:S07]  /*bbe0*/  MOV R0, UR7 ;  /* 0x0000000700007c02 */ /* 0x000fee0008000f00 */
.L_x_209:
[----:B-1----:R1:W3:Y:S02]  /*bbf0*/  SYNCS.PHASECHK.TRANS64.TRYWAIT P0, [R0+URZ], R3 ;  /* 0x00000003000075a7 */ /* 0x0022e400080011ff */
[----:B---3--:R-:W-:Y:S05]  /*bc00*/  @!P0 NANOSLEEP.SYNCS 0x989680 ;  /* 0x009896800000895d */ /* 0x008fea0003900000 */
[----:B------:R-:W3:Y:S02]  /*bc10*/  @!P0 SYNCS.PHASECHK.TRANS64 P0, [R0+URZ], R3 ;  /* 0x00000003000085a7 */ /* 0x000ee400080010ff */
[----:B---3--:R-:W-:Y:S05]  /*bc20*/  @!P0 BRA `(.L_x_209) ;  /* 0xfffffffc00f08947 */ /* 0x008fea000383ffff */
[----:B------:R-:W-:Y:S05]  /*bc30*/  BRA `(.L_x_96) ;  /* 0xffffff8c003c7947 */ /* 0x000fea000383ffff */
.L_x_101:
[----:B-1----:R-:W-:-:S07]  /*bc40*/  MOV R0, UR4 ;  /* 0x0000000400007c02 */ /* 0x002fce0008000f00 */
.L_x_210:
[----:B-1----:R1:W2:Y:S02]  /*bc50*/  SYNCS.PHASECHK.TRANS64.TRYWAIT P0, [R0+URZ], R3 ;  /* 0x00000003000075a7 */ /* 0x0022a400080011ff */
[----:B--2---:R-:W-:Y:S05]  /*bc60*/  @!P0 NANOSLEEP.SYNCS 0x989680 ;  /* 0x009896800000895d */ /* 0x004fea0003900000 */
[----:B------:R-:W2:Y:S02]  /*bc70*/  @!P0 SYNCS.PHASECHK.TRANS64 P0, [R0+URZ], R3 ;  /* 0x00000003000085a7 */ /* 0x000ea400080010ff */
[----:B--2---:R-:W-:Y:S05]  /*bc80*/  @!P0 BRA `(.L_x_210) ;  /* 0xfffffffc00f08947 */ /* 0x004fea000383ffff */
[----:B------:R-:W-:Y:S05]  /*bc90*/  BRA `(.L_x_211) ;  /* 0xffffff8c00f87947 */ /* 0x000fea000383ffff */
.L_x_102:
[----:B------:R-:W-:-:S07]  /*bca0*/  MOV R0, UR5 ;  /* 0x0000000500007c02 */ /* 0x000fce0008000f00 */
.L_x_212:
[----:B-1----:R1:W2:Y:S02]  /*bcb0*/  SYNCS.PHASECHK.TRANS64.TRYWAIT P0, [R0+URZ], R3 ;  /* 0x00000003000075a7 */ /* 0x0022a400080011ff */
[----:B--2---:R-:W-:Y:S05]  /*bcc0*/  @!P0 NANOSLEEP.SYNCS 0x989680 ;  /* 0x009896800000895d */ /* 0x004fea0003900000 */
[----:B------:R-:W2:Y:S02]  /*bcd0*/  @!P0 SYNCS.PHASECHK.TRANS64 P0, [R0+URZ], R3 ;  /* 0x00000003000085a7 */ /* 0x000ea400080010ff */
[----:B--2---:R-:W-:Y:S05]  /*bce0*/  @!P0 BRA `(.L_x_212) ;  /* 0xfffffffc00f08947 */ /* 0x004fea000383ffff */
[----:B------:R-:W-:Y:S05]  /*bcf0*/  BRA `(.L_x_213) ;  /* 0xffffff9000047947 */ /* 0x000fea000383ffff */
.L_x_105:
[----:B------:R-:W-:-:S07]  /*bd00*/  MOV R0, UR14 ;  /* 0x0000000e00007c02 */ /* 0x000fce0008000f00 */
.L_x_214:
[----:B-1----:R1:W2:Y:S02]  /*bd10*/  SYNCS.PHASECHK.TRANS64.TRYWAIT P1, [R0+URZ+0x250], R3 ;  /* 0x00025003000075a7 */ /* 0x0022a400080211ff */
[----:B--2---:R-:W-:Y:S05]  /*bd20*/  @!P1 NANOSLEEP.SYNCS 0x989680 ;  /* 0x009896800000995d */ /* 0x004fea0003900000 */
[----:B------:R-:W2:Y:S02]  /*bd30*/  @!P1 SYNCS.PHASECHK.TRANS64 P1, [R0+URZ+0x250], R3 ;  /* 0x00025003000095a7 */ /* 0x000ea400080210ff */
[----:B--2---:R-:W-:Y:S05]  /*bd40*/  @!P1 BRA `(.L_x_214) ;  /* 0xfffffffc00f09947 */ /* 0x004fea000383ffff */
[----:B------:R-:W-:Y:S05]  /*bd50*/  BRA `(.L_x_215) ;  /* 0xffffff9000507947 */ /* 0x000fea000383ffff */
.L_x_110:
[----:B---3--:R3:W4:Y:S02]  /*bd60*/  SYNCS.PHASECHK.TRANS64.TRYWAIT P0, [R3+URZ+0x1e0], R0 ;  /* 0x0001e000030075a7 */ /* 0x00872400080011ff */
[----:B----4-:R-:W-:Y:S05]  /*bd70*/  @!P0 NANOSLEEP.SYNCS 0x989680 ;  /* 0x009896800000895d */ /* 0x010fea0003900000 */
[----:B------:R-:W4:Y:S02]  /*bd80*/  @!P0 SYNCS.PHASECHK.TRANS64 P0, [R3+URZ+0x1e0], R0 ;  /* 0x0001e000030085a7 */ /* 0x000f2400080010ff */
[----:B----4-:R-:W-:Y:S05]  /*bd90*/  @!P0 BRA `(.L_x_110) ;  /* 0xfffffffc00f08947 */ /* 0x010fea000383ffff */
[----:B------:R-:W-:Y:S05]  /*bda0*/  BRA `(.L_x_216) ;  /* 0xffffff94007c7947 */ /* 0x000fea000383ffff */
.L_x_113:
[----:B------:R-:W-:Y:S07]  /*bdb0*/  MOV R0, UR29 ;  /* 0x0000001d00007c02 */ /* 0x000fee0008000f00 */
.L_x_217:
[----:B-1----:R1:W3:Y:S02]  /*bdc0*/  SYNCS.PHASECHK.TRANS64.TRYWAIT P1, [R0+URZ+0x1d8], R3 ;  /* 0x0001d803000075a7 */ /* 0x0022e400080211ff */
[----:B---3--:R-:W-:Y:S05]  /*bdd0*/  @!P1 NANOSLEEP.SYNCS 0x989680 ;  /* 0x009896800000995d */ /* 0x008fea0003900000 */
[----:B------:R-:W3:Y:S02]  /*bde0*/  @!P1 SYNCS.PHASECHK.TRANS64 P1, [R0+URZ+0x1d8], R3 ;  /* 0x0001d803000095a7 */ /* 0x000ee400080210ff */
[----:B---3--:R-:W-:Y:S05]  /*bdf0*/  @!P1 BRA `(.L_x_217) ;  /* 0xfffffffc00f09947 */ /* 0x008fea000383ffff */
[----:B------:R-:W-:Y:S05]  /*be00*/  BRA `(.L_x_112) ;  /* 0xffffff9800f07947 */ /* 0x000fea000383ffff */
.L_x_116:
[----:B-1----:R-:W-:Y:S07]  /*be10*/  MOV R3, UR29 ;  /* 0x0000001d00037c02 */ /* 0x002fee0008000f00 */
.L_x_218:
[----:B-1----:R1:W3:Y:S02]  /*be20*/  SYNCS.PHASECHK.TRANS64.TRYWAIT P0, [R3+URZ+0x1c8], R2 ;  /* 0x0001c802030075a7 */ /* 0x0022e400080011ff */
[----:B---3--:R-:W-:Y:S05]  /*be30*/  @!P0 NANOSLEEP.SYNCS 0x989680 ;  /* 0x009896800000895d */ /* 0x008fea0003900000 */
[----:B------:R-:W3:Y:S02]  /*be40*/  @!P0 SYNCS.PHASECHK.TRANS64 P0, [R3+URZ+0x1c8], R2 ;  /* 0x0001c802030085a7 */ /* 0x000ee400080010ff */
[----:B---3--:R-:W-:Y:S05]  /*be50*/  @!P0 BRA `(.L_x_218) ;  /* 0xfffffffc00f08947 */ /* 0x008fea000383ffff */
[----:B------:R-:W-:Y:S05]  /*be60*/  BRA `(.L_x_219) ;  /* 0xffffff9c00547947 */ /* 0x000fea000383ffff */
.L_x_119:
[----:B------:R-:W-:Y:S07]  /*be70*/  MOV R0, UR4 ;  /* 0x0000000400007c02 */ /* 0x000fee0008000f00 */
.L_x_220:
[----:B-1----:R1:W2:Y:S02]  /*be80*/  SYNCS.PHASECHK.TRANS64.TRYWAIT P0, [R0+URZ+0x1e0], R3 ;  /* 0x0001e003000075a7 */ /* 0x0022a400080011ff */
[----:B--2---:R-:W-:Y:S05]  /*be90*/  @!P0 NANOSLEEP.SYNCS 0x989680 ;  /* 0x009896800000895d */ /* 0x004fea0003900000 */
[----:B------:R-:W2:Y:S02]  /*bea0*/  @!P0 SYNCS.PHASECHK.TRANS64 P0, [R0+URZ+0x1e0], R3 ;  /* 0x0001e003000085a7 */ /* 0x000ea400080010ff */
[----:B--2---:R-:W-:Y:S05]  /*beb0*/  @!P0 BRA `(.L_x_220) ;  /* 0xfffffffc00f08947 */ /* 0x004fea000383ffff */
[----:B------:R-:W-:Y:S05]  /*bec0*/  BRA `(.L_x_221) ;  /* 0xffffffa000907947 */ /* 0x000fea000383ffff */
.L_x_129:
[----:B-1----:R-:W-:Y:S04]  /*bed0*/  MOV R3, UR44 ;  /* 0x0000002c00037c02 */ /* 0x002fe80008000f00 */
[----:B------:R1:W2:Y:S03]  /*bee0*/  SYNCS.PHASECHK.TRANS64.TRYWAIT P2, [R3+URZ+0x1c0], R8 ;  /* 0x0001c008030075a7 */ /* 0x0002a600080411ff */
[----:B--2---:R-:W-:Y:S05]  /*bef0*/  @!P2 NANOSLEEP.SYNCS 0x989680 ;  /* 0x009896800000a95d */ /* 0x004fea0003900000 */
[----:B------:R-:W2:Y:S02]  /*bf00*/  @!P2 SYNCS.PHASECHK.TRANS64 P2, [R3+URZ+0x1c0], R8 ;  /* 0x0001c0080300a5a7 */ /* 0x000ea400080410ff */
[----:B--2---:R-:W-:Y:S05]  /*bf10*/  @!P2 BRA `(.L_x_129) ;  /* 0xfffffffc00eca947 */ /* 0x004fea000383ffff */
[----:B------:R-:W-:Y:S05]  /*bf20*/  BRA `(.L_x_128) ;  /* 0xffffffb000787947 */ /* 0x000fea000383ffff */
.L_x_131:
[----:B-1----:R1:W2:Y:S02]  /*bf30*/  SYNCS.PHASECHK.TRANS64.TRYWAIT P1, [R0+URZ+0x200], R5 ;  /* 0x00020005000075a7 */ /* 0x0022a400080211ff */
[----:B--2---:R-:W-:Y:S05]  /*bf40*/  @!P1 NANOSLEEP.SYNCS 0x989680 ;  /* 0x009896800000995d */ /* 0x004fea0003900000 */
[----:B------:R-:W2:Y:S02]  /*bf50*/  @!P1 SYNCS.PHASECHK.TRANS64 P1, [R0+URZ+0x200], R5 ;  /* 0x00020005000095a7 */ /* 0x000ea400080210ff */
[----:B--2---:R-:W-:Y:S05]  /*bf60*/  @!P1 BRA `(.L_x_131) ;  /* 0xfffffffc00f09947 */ /* 0x004fea000383ffff */
[----:B------:R-:W-:Y:S05]  /*bf70*/  BRA `(.L_x_130) ;  /* 0xffffffb4001c7947 */ /* 0x000fea000383ffff */
        .weak           $__internal_0_$__cuda_sm10x_tcgen05_guardrail_trap_col_being_dealloced_not_returned_by_alloc
        .type           $__internal_0_$__cuda_sm10x_tcgen05_guardrail_trap_col_being_dealloced_not_returned_by_alloc,@function
        .size           $__internal_0_$__cuda_sm10x_tcgen05_guardrail_trap_col_being_dealloced_not_returned_by_alloc,($__internal_1_$__cuda_sm10x_tcgen05_guardrail_trap_phase_invalid_during_alloc - $__internal_0_$__cuda_sm10x_tcgen05_guardrail_trap_col_being_dealloced_not_returned_by_alloc)
$__internal_0_$__cuda_sm10x_tcgen05_guardrail_trap_col_being_dealloced_not_returned_by_alloc:
[----:B------:R-:W-:Y:S05]  /*bf80*/  BPT.TRAP 0x1 ;  /* 0x000000040000795c */ /* 0x000fea0000300000 */
[----:B------:R-:W-:-:S04]  /*bf90*/  HFMA2 R3, -RZ, RZ, 0, 0 ;  /* 0x00000000ff037431 */ /* 0x000fc800000001ff */
[----:B------:R-:W-:Y:S05]  /*bfa0*/  RET.REL.NODEC R2 `(_ZN7cutlass13device_kernelINS_4gemm6kernel13GemmUniversalIN4cute5tupleIJiiiiEEENS1_10collective13CollectiveMmaINS1_35MainloopSm100TmaUmmaWarpSpecializedILi28ELi2ELi3ENS5_IJNS4_1CILi2EEENSA_ILi1EEESC_EEEEENS5_IJNSA_ILi256EEENSA_ILi160EEENSA_ILi32EEEEEEaNS5_IJlSC_lEEEaSJ_NS4_8TiledMMAINS4_8MMA_AtomIJNS4_21SM100_MMA_S8_2x1SM_SSIaaiLi256ELi160ELNS4_4UMMA5MajorE0ELSO_0ELNSN_8SaturateE0EEEEEENS4_6LayoutINS5_IJSC_SC_SC_EEENS5_IJNSA_ILi0EEESU_SU_EEEEENS5_IJNS4_10UnderscoreESX_SX_EEEEENS4_18SM100_TMA_2SM_LOADENS4_14ComposedLayoutINS4_7SwizzleILi1ELi4ELi3EEENS4_18smem_ptr_flag_bitsILi8EEENSS_INS5_IJNSA_ILi8EEESH_EEENS5_IJSH_SC_EEEEEEEvNS4_8identityES10_S1A_vS1B_EENS_8epilogue10collective18CollectiveEpilogueINS1D_23Sm100TmaWarpSpecializedILi1ELi1ELi160ELb0ELb0EEEJNS5_IJNSA_ILi128EEESG_SH_EEENS5_IJNSS_IS1I_SC_EENSS_ISG_SC_EEEEEaSJ_aSJ_NS1D_6fusion15FusionCallbacksIS1H_NS1N_17LinearCombinationIaiaiLNS_15FloatRoundStyleE2EEES1J_S1M_JEEENS4_5SM1004TMEM4LOAD26SM100_TMEM_LOAD_32dp32b32xENS4_13SM90_TMA_LOADES1A_NS4_39AutoVectorizingCopyWithAssumedAlignmentILi128EEENS4_14SM90_TMA_STOREES1A_S1Z_S1Z_EEEvvEEEEvNT_6ParamsE) ;  /* 0xffffff4002147950 */ /* 0x000fea0003c3ffff */
        .weak           $__internal_1_$__cuda_sm10x_tcgen05_guardrail_trap_phase_invalid_during_alloc
        .type           $__internal_1_$__cuda_sm10x_tcgen05_guardrail_trap_phase_invalid_during_alloc,@function
        .size           $__internal_1_$__cuda_sm10x_tcgen05_guardrail_trap_phase_invalid_during_alloc,($__internal_2_$__cuda_sm10x_tcgen05_guardrail_trap_unallocated_columns_being_dealloced - $__internal_1_$__cuda_sm10x_tcgen05_guardrail_trap_phase_invalid_during_alloc)
$__internal_1_$__cuda_sm10x_tcgen05_guardrail_trap_phase_invalid_during_alloc:
[----:B------:R-:W-:Y:S05]  /*bfb0*/  BPT.TRAP 0x1 ;  /* 0x000000040000795c */ /* 0x000fea0000300000 */
[----:B------:R-:W-:-:S04]  /*bfc0*/  MOV R5, 0x0 ;  /* 0x0000000000057802 */ /* 0x000fc80000000f00 */
[----:B------:R-:W-:Y:S05]  /*bfd0*/  RET.REL.NODEC R4 `(_ZN7cutlass13device_kernelINS_4gemm6kernel13GemmUniversalIN4cute5tupleIJiiiiEEENS1_10collective13CollectiveMmaINS1_35MainloopSm100TmaUmmaWarpSpecializedILi28ELi2ELi3ENS5_IJNS4_1CILi2EEENSA_ILi1EEESC_EEEEENS5_IJNSA_ILi256EEENSA_ILi160EEENSA_ILi32EEEEEEaNS5_IJlSC_lEEEaSJ_NS4_8TiledMMAINS4_8MMA_AtomIJNS4_21SM100_MMA_S8_2x1SM_SSIaaiLi256ELi160ELNS4_4UMMA5MajorE0ELSO_0ELNSN_8SaturateE0EEEEEENS4_6LayoutINS5_IJSC_SC_SC_EEENS5_IJNSA_ILi0EEESU_SU_EEEEENS5_IJNS4_10UnderscoreESX_SX_EEEEENS4_18SM100_TMA_2SM_LOADENS4_14ComposedLayoutINS4_7SwizzleILi1ELi4ELi3EEENS4_18smem_ptr_flag_bitsILi8EEENSS_INS5_IJNSA_ILi8EEESH_EEENS5_IJSH_SC_EEEEEEEvNS4_8identityES10_S1A_vS1B_EENS_8epilogue10collective18CollectiveEpilogueINS1D_23Sm100TmaWarpSpecializedILi1ELi1ELi160ELb0ELb0EEEJNS5_IJNSA_ILi128EEESG_SH_EEENS5_IJNSS_IS1I_SC_EENSS_ISG_SC_EEEEEaSJ_aSJ_NS1D_6fusion15FusionCallbacksIS1H_NS1N_17LinearCombinationIaiaiLNS_15FloatRoundStyleE2EEES1J_S1M_JEEENS4_5SM1004TMEM4LOAD26SM100_TMEM_LOAD_32dp32b32xENS4_13SM90_TMA_LOADES1A_NS4_39AutoVectorizingCopyWithAssumedAlignmentILi128EEENS4_14SM90_TMA_STOREES1A_S1Z_S1Z_EEEvvEEEEvNT_6ParamsE) ;  /* 0xffffff4004087950 */ /* 0x000fea0003c3ffff */
        .weak           $__internal_2_$__cuda_sm10x_tcgen05_guardrail_trap_unallocated_columns_being_dealloced
        .type           $__internal_2_$__cuda_sm10x_tcgen05_guardrail_trap_unallocated_columns_being_dealloced,@function
        .size           $__internal_2_$__cuda_sm10x_tcgen05_guardrail_trap_unallocated_columns_being_dealloced,(.L_x_223 - $__internal_2_$__cuda_sm10x_tcgen05_guardrail_trap_unallocated_columns_being_dealloced)
$__internal_2_$__cuda_sm10x_tcgen05_guardrail_trap_unallocated_columns_being_dealloced:
[----:B------:R-:W-:Y:S05]  /*bfe0*/  BPT.TRAP 0x1 ;  /* 0x000000040000795c */ /* 0x000fea0000300000 */
[----:B------:R-:W-:-:S04]  /*bff0*/  HFMA2 R3, -RZ, RZ, 0, 0 ;  /* 0x00000000ff037431 */ /* 0x000fc800000001ff */
[----:B------:R-:W-:Y:S05]  /*c000*/  RET.REL.NODEC R2 `(_ZN7cutlass13device_kernelINS_4gemm6kernel13GemmUniversalIN4cute5tupleIJiiiiEEENS1_10collective13CollectiveMmaINS1_35MainloopSm100TmaUmmaWarpSpecializedILi28ELi2ELi3ENS5_IJNS4_1CILi2EEENSA_ILi1EEESC_EEEEENS5_IJNSA_ILi256EEENSA_ILi160EEENSA_ILi32EEEEEEaNS5_IJlSC_lEEEaSJ_NS4_8TiledMMAINS4_8MMA_AtomIJNS4_21SM100_MMA_S8_2x1SM_SSIaaiLi256ELi160ELNS4_4UMMA5MajorE0ELSO_0ELNSN_8SaturateE0EEEEEENS4_6LayoutINS5_IJSC_SC_SC_EEENS5_IJNSA_ILi0EEESU_SU_EEEEENS5_IJNS4_10UnderscoreESX_SX_EEEEENS4_18SM100_TMA_2SM_LOADENS4_14ComposedLayoutINS4_7SwizzleILi1ELi4ELi3EEENS4_18smem_ptr_flag_bitsILi8EEENSS_INS5_IJNSA_ILi8EEESH_EEENS5_IJSH_SC_EEEEEEEvNS4_8identityES10_S1A_vS1B_EENS_8epilogue10collective18CollectiveEpilogueINS1D_23Sm100TmaWarpSpecializedILi1ELi1ELi160ELb0ELb0EEEJNS5_IJNSA_ILi128EEESG_SH_EEENS5_IJNSS_IS1I_SC_EENSS_ISG_SC_EEEEEaSJ_aSJ_NS1D_6fusion15FusionCallbacksIS1H_NS1N_17LinearCombinationIaiaiLNS_15FloatRoundStyleE2EEES1J_S1M_JEEENS4_5SM1004TMEM4LOAD26SM100_TMEM_LOAD_32dp32b32xENS4_13SM90_TMA_LOADES1A_NS4_39AutoVectorizingCopyWithAssumedAlignmentILi128EEENS4_14SM90_TMA_STOREES1A_S1Z_S1Z_EEEvvEEEEvNT_6ParamsE) ;  /* 0xffffff3c02fc7950 */ /* 0x000fea0003c3ffff */
.L_x_222:
[----:B------:R-:W-:-:S00]  /*c010*/  BRA `(.L_x_222) ;  /* 0xfffffffc00fc7947 */ /* 0x000fc0000383ffff */
[----:B------:R-:W-:-:S00]  /*c020*/  NOP ;  /* 0x0000000000007918 */ /* 0x000fc00000000000 */
        /* <DEDUP_REMOVED lines=13> */
.L_x_223:


//--------------------- .nv.global.init           --------------------------
	.section	.nv.global.init,"aw",@progbits
.nv.global.init:
	.type		$str$27,@object
	.size		$str$27,($str$28 - $str$27)
$str$27:
        /*0000*/ 	.byte	0x28, 0x61, 0x64, 0x64, 0x72, 0x65, 0x73, 0x73, 0x20, 0x26, 0x20, 0x6d, 0x61, 0x73, 0x6b, 0x29
        /*0010*/ 	.byte	0x20, 0x3d, 0x3d, 0x20, 0x30, 0x00
	.type		$str$28,@object
	.size		$str$28,($str$26 - $str$28)
$str$28:
        /*0016*/ 	.byte	0x2f, 0x74, 0x6d, 0x70, 0x2f, 0x63, 0x75, 0x74, 0x6c, 0x61, 0x73, 0x73, 0x5f, 0x73, 0x77, 0x65
        /*0026*/ 	.byte	0x65, 0x70, 0x5f, 0x73, 0x72, 0x63, 0x2f, 0x69, 0x6e, 0x63, 0x6c, 0x75, 0x64, 0x65, 0x2f, 0x63
        /*0036*/ 	.byte	0x75, 0x74, 0x65, 0x2f, 0x70, 0x6f, 0x69, 0x6e, 0x74, 0x65, 0x72, 0x5f, 0x66, 0x6c, 0x61, 0x67
        /*0046*/ 	.byte	0x67, 0x65, 0x64, 0x2e, 0x68, 0x70, 0x70, 0x00
	.type		$str$26,@object
	.size		$str$26,($str$25 - $str$26)
$str$26:
        /*004e*/ 	.byte	0x2f, 0x74, 0x6d, 0x70, 0x2f, 0x63, 0x75, 0x74, 0x6c, 0x61, 0x73, 0x73, 0x5f, 0x73, 0x77, 0x65
        /*005e*/ 	.byte	0x65, 0x70, 0x5f, 0x73, 0x72, 0x63, 0x2f, 0x69, 0x6e, 0x63, 0x6c, 0x75, 0x64, 0x65, 0x2f, 0x63
        /*006e*/ 	.byte	0x75, 0x74, 0x65, 0x2f, 0x61, 0x74, 0x6f, 0x6d, 0x2f, 0x63, 0x6f, 0x70, 0x79, 0x5f, 0x74, 0x72
        /*007e*/ 	.byte	0x61, 0x69, 0x74, 0x73, 0x5f, 0x73, 0x6d, 0x31, 0x30, 0x30, 0x2e, 0x68, 0x70, 0x70, 0x00
	.type		$str$25,@object
	.size		$str$25,(__unnamed_1 - $str$25)
$str$25:
        /*008d*/ 	.byte	0x28, 0x28, 0x75, 0x69, 0x6e, 0x74, 0x33, 0x32, 0x5f, 0x74, 0x28, 0x74, 0x68, 0x72, 0x65, 0x61
        /*009d*/ 	.byte	0x64, 0x49, 0x64, 0x78, 0x2e, 0x78, 0x29, 0x20, 0x2f, 0x20, 0x33, 0x32, 0x29, 0x20, 0x25, 0x20
        /*00ad*/ 	.byte	0x34, 0x29, 0x20, 0x3d, 0x3d, 0x20, 0x28, 0x28, 0x28, 0x74, 0x6d, 0x65, 0x6d, 0x5f, 0x61, 0x64
        /*00bd*/ 	.byte	0x64, 0x72, 0x20, 0x3e, 0x3e, 0x20, 0x31, 0x36, 0x29, 0x20, 0x2f, 0x20, 0x33, 0x32, 0x29, 0x20
        /*00cd*/ 	.byte	0x25, 0x20, 0x34, 0x29, 0x00
	.type		__unnamed_1,@object
	.size		__unnamed_1,(__unnamed_2 - __unnamed_1)
__unnamed_1:
        /*00d2*/ 	.byte	0x61, 0x75, 0x74, 0x6f, 0x20, 0x63, 0x75, 0x74, 0x65, 0x3a, 0x3a, 0x61, 0x73, 0x5f, 0x70, 0x6f
        /* <DEDUP_REMOVED lines=24> */
        /*0262*/ 	.byte	0x3e, 0x3e, 0x3e, 0x3e, 0x5d, 0x00
	.type		__unnamed_2,@object
	.size		__unnamed_2,(.L_2 - __unnamed_2)
__unnamed_2:
        /* <DEDUP_REMOVED lines=41> */
.L_2:


//--------------------- .nv.shared._ZN7cutlass13device_kernelINS_4gemm6kernel13GemmUniversalIN4cute5tupleIJiiiiEEENS1_10collective13CollectiveMmaINS1_35MainloopSm100TmaUmmaWarpSpecializedILi28ELi2ELi3ENS5_IJNS4_1CILi2EEENSA_ILi1EEESC_EEEEENS5_IJNSA_ILi256EEENSA_ILi160EEENSA_ILi32EEEEEEaNS5_IJlSC_lEEEaSJ_NS4_8TiledMMAINS4_8MMA_AtomIJNS4_21SM100_MMA_S8_2x1SM_SSIaaiLi256ELi160ELNS4_4UMMA5MajorE0ELSO_0ELNSN_8SaturateE0EEEEEENS4_6LayoutINS5_IJSC_SC_SC_EEENS5_IJNSA_ILi0EEESU_SU_EEEEENS5_IJNS4_10UnderscoreESX_SX_EEEEENS4_18SM100_TMA_2SM_LOADENS4_14ComposedLayoutINS4_7SwizzleILi1ELi4ELi3EEENS4_18smem_ptr_flag_bitsILi8EEENSS_INS5_IJNSA_ILi8EEESH_EEENS5_IJSH_SC_EEEEEEEvNS4_8identityES10_S1A_vS1B_EENS_8epilogue10collective18CollectiveEpilogueINS1D_23Sm100TmaWarpSpecializedILi1ELi1ELi160ELb0ELb0EEEJNS5_IJNSA_ILi128EEESG_SH_EEENS5_IJNSS_IS1I_SC_EENSS_ISG_SC_EEEEEaSJ_aSJ_NS1D_6fusion15FusionCallbacksIS1H_NS1N_17LinearCombinationIaiaiLNS_15FloatRoundStyleE2EEES1J_S1M_JEEENS4_5SM1004TMEM4LOAD26SM100_TMEM_LOAD_32dp32b32xENS4_13SM90_TMA_LOADES1A_NS4_39AutoVectorizingCopyWithAssumedAlignmentILi128EEENS4_14SM90_TMA_STOREES1A_S1Z_S1Z_EEEvvEEEEvNT_6ParamsE --------------------------
	.section	.nv.shared._ZN7cutlass13device_kernelINS_4gemm6kernel13GemmUniversalIN4cute5tupleIJiiiiEEENS1_10collective13CollectiveMmaINS1_35MainloopSm100TmaUmmaWarpSpecializedILi28ELi2ELi3ENS5_IJNS4_1CILi2EEENSA_ILi1EEESC_EEEEENS5_IJNSA_ILi256EEENSA_ILi160EEENSA_ILi32EEEEEEaNS5_IJlSC_lEEEaSJ_NS4_8TiledMMAINS4_8MMA_AtomIJNS4_21SM100_MMA_S8_2x1SM_SSIaaiLi256ELi160ELNS4_4UMMA5MajorE0ELSO_0ELNSN_8SaturateE0EEEEEENS4_6LayoutINS5_IJSC_SC_SC_EEENS5_IJNSA_ILi0EEESU_SU_EEEEENS5_IJNS4_10UnderscoreESX_SX_EEEEENS4_18SM100_TMA_2SM_LOADENS4_14ComposedLayoutINS4_7SwizzleILi1ELi4ELi3EEENS4_18smem_ptr_flag_bitsILi8EEENSS_INS5_IJNSA_ILi8EEESH_EEENS5_IJSH_SC_EEEEEEEvNS4_8identityES10_S1A_vS1B_EENS_8epilogue10collective18CollectiveEpilogueINS1D_23Sm100TmaWarpSpecializedILi1ELi1ELi160ELb0ELb0EEEJNS5_IJNSA_ILi128EEESG_SH_EEENS5_IJNSS_IS1I_SC_EENSS_ISG_SC_EEEEEaSJ_aSJ_NS1D_6fusion15FusionCallbacksIS1H_NS1N_17LinearCombinationIaiaiLNS_15FloatRoundStyleE2EEES1J_S1M_JEEENS4_5SM1004TMEM4LOAD26SM100_TMEM_LOAD_32dp32b32xENS4_13SM90_TMA_LOADES1A_NS4_39AutoVectorizingCopyWithAssumedAlignmentILi128EEENS4_14SM90_TMA_STOREES1A_S1Z_S1Z_EEEvvEEEEvNT_6ParamsE,"aw",@nobits
	.sectionflags	@""
	.align	16
	.zero		1024


//--------------------- .nv.shared.reserved.0     --------------------------
	.section	.nv.shared.reserved.0,"aw",@nobits
	.weak		__nv_reservedSMEM_offset_0_alias
	.size		__nv_reservedSMEM_offset_0_alias, 0, 64
	.other		__nv_reservedSMEM_offset_0_alias,@"STO_CUDA_RESERVED_SHARED STV_DEFAULT"
__nv_reservedSMEM_offset_0_alias:
	.zero		0
.nv.shared.reserved.0:
	.zero		64
	.weak		__nv_reservedSMEM_tcgen05_partition
	.type		__nv_reservedSMEM_tcgen05_partition,@object
	.size		__nv_reservedSMEM_tcgen05_partition,(.L_0 - __nv_reservedSMEM_tcgen05_partition)
__nv_reservedSMEM_tcgen05_partition:
	.zero		32
.L_0:


//--------------------- .nv.global                --------------------------
	.section	.nv.global,"aw",@nobits
.nv.global:
	.type		_ZN40_INTERNAL_bf854ae9_4_k_cu_096db181_292744cute1_E,@object
	.size		_ZN40_INTERNAL_bf854ae9_4_k_cu_096db181_292744cute1_E,(_ZN40_INTERNAL_bf854ae9_4_k_cu_096db181_292744cuda3std3__45__cpo6cbeginE - _ZN40_INTERNAL_bf854ae9_4_k_cu_096db181_292744cute1_E)
_ZN40_INTERNAL_bf854ae9_4_k_cu_096db181_292744cute1_E:
	.zero		1
	.type		_ZN40_INTERNAL_bf854ae9_4_k_cu_096db181_292744cuda3std3__45__cpo6cbeginE,@object
	.size		_ZN40_INTERNAL_bf854ae9_4_k_cu_096db181_292744cuda3std3__45__cpo6cbeginE,(_ZN40_INTERNAL_bf854ae9_4_k_cu_096db181_292744cuda3std3__48in_placeE - _ZN40_INTERNAL_bf854ae9_4_k_cu_096db181_292744cuda3std3__45__cpo6cbeginE)
_ZN40_INTERNAL_bf854ae9_4_k_cu_096db181_292744cuda3std3__45__cpo6cbeginE:
	.zero		1
	.type		_ZN40_INTERNAL_bf854ae9_4_k_cu_096db181_292744cuda3std3__48in_placeE,@object
	.size		_ZN40_INTERNAL_bf854ae9_4_k_cu_096db181_292744cuda3std3__48in_placeE,(_ZN40_INTERNAL_bf854ae9_4_k_cu_096db181_292744cuda3std6ranges3__45__cpo9iter_moveE - _ZN40_INTERNAL_bf854ae9_4_k_cu_096db181_292744cuda3std3__48in_placeE)
_ZN40_INTERNAL_bf854ae9_4_k_cu_096db181_292744cuda3std3__48in_placeE:
	.zero		1
	.type		_ZN40_INTERNAL_bf854ae9_4_k_cu_096db181_292744cuda3std6ranges3__45__cpo9iter_moveE,@object
	.size		_ZN40_INTERNAL_bf854ae9_4_k_cu_096db181_292744cuda3std6ranges3__45__cpo9iter_moveE,(_ZN40_INTERNAL_bf854ae9_4_k_cu_096db181_292744cuda3std3__45__cpo5beginE - _ZN40_INTERNAL_bf854ae9_4_k_cu_096db181_292744cuda3std6ranges3__45__cpo9iter_moveE)
_ZN40_INTERNAL_bf854ae9_4_k_cu_096db181_292744cuda3std6ranges3__45__cpo9iter_moveE:
	.zero		1
	.type		_ZN40_INTERNAL_bf854ae9_4_k_cu_096db181_292744cuda3std3__45__cpo5beginE,@object
	.size		_ZN40_INTERNAL_bf854ae9_4_k_cu_096db181_292744cuda3std3__45__cpo5beginE,(_ZN40_INTERNAL_bf854ae9_4_k_cu_096db181_292744cuda3std3__442_GLOBAL__N__bf854ae9_4_k_cu_096db181_292746ignoreE - _ZN40_INTERNAL_bf854ae9_4_k_cu_096db181_292744cuda3std3__45__cpo5beginE)
_ZN40_INTERNAL_bf854ae9_4_k_cu_096db181_292744cuda3std3__45__cpo5beginE:
	.zero		1
	.type		_ZN40_INTERNAL_bf854ae9_4_k_cu_096db181_292744cuda3std3__442_GLOBAL__N__bf854ae9_4_k_cu_096db181_292746ignoreE,@object
	.size		_ZN40_INTERNAL_bf854ae9_4_k_cu_096db181_292744cuda3std3__442_GLOBAL__N__bf854ae9_4_k_cu_096db181_292746ignoreE,(_ZN40_INTERNAL_bf854ae9_4_k_cu_096db181_292744cute7productE - _ZN40_INTERNAL_bf854ae9_4_k_cu_096db181_292744cuda3std3__442_GLOBAL__N__bf854ae9_4_k_cu_096db181_292746ignoreE)
_ZN40_INTERNAL_bf854ae9_4_k_cu_096db181_292744cuda3std3__442_GLOBAL__N__bf854ae9_4_k_cu_096db181_292746ignoreE:
	.zero		1
	.type		_ZN40_INTERNAL_bf854ae9_4_k_cu_096db181_292744cute7productE,@object
	.size		_ZN40_INTERNAL_bf854ae9_4_k_cu_096db181_292744cute7productE,(_ZN40_INTERNAL_bf854ae9_4_k_cu_096db181_292744cuda3std3__45__cpo3endE - _ZN40_INTERNAL_bf854ae9_4_k_cu_096db181_292744cute7productE)
_ZN40_INTERNAL_bf854ae9_4_k_cu_096db181_292744cute7productE:
	.zero		1
	.type		_ZN40_INTERNAL_bf854ae9_4_k_cu_096db181_292744cuda3std3__45__cpo3endE,@object
	.size		_ZN40_INTERNAL_bf854ae9_4_k_cu_096db181_292744cuda3std3__45__cpo3endE,(_ZN40_INTERNAL_bf854ae9_4_k_cu_096db181_292744cuda3std3__419piecewise_constructE - _ZN40_INTERNAL_bf854ae9_4_k_cu_096db181_292744cuda3std3__45__cpo3endE)
_ZN40_INTERNAL_bf854ae9_4_k_cu_096db181_292744cuda3std3__45__cpo3endE:
	.zero		1
	.type		_ZN40_INTERNAL_bf854ae9_4_k_cu_096db181_292744cuda3std3__419piecewise_constructE,@object
	.size		_ZN40_INTERNAL_bf854ae9_4_k_cu_096db181_292744cuda3std3__419piecewise_constructE,(_ZN40_INTERNAL_bf854ae9_4_k_cu_096db181_292744cuda3std3__45__cpo4cendE - _ZN40_INTERNAL_bf854ae9_4_k_cu_096db181_292744cuda3std3__419piecewise_constructE)
_ZN40_INTERNAL_bf854ae9_4_k_cu_096db181_292744cuda3std3__419piecewise_constructE:
	.zero		1
	.type		_ZN40_INTERNAL_bf854ae9_4_k_cu_096db181_292744cuda3std3__45__cpo4cendE,@object
	.size		_ZN40_INTERNAL_bf854ae9_4_k_cu_096db181_292744cuda3std3__45__cpo4cendE,(_ZN40_INTERNAL_bf854ae9_4_k_cu_096db181_292744cuda3std6ranges3__45__cpo4swapE - _ZN40_INTERNAL_bf854ae9_4_k_cu_096db181_292744cuda3std3__45__cpo4cendE)
_ZN40_INTERNAL_bf854ae9_4_k_cu_096db181_292744cuda3std3__45__cpo4cendE:
	.zero		1
	.type		_ZN40_INTERNAL_bf854ae9_4_k_cu_096db181_292744cuda3std6ranges3__45__cpo4swapE,@object
	.size		_ZN40_INTERNAL_bf854ae9_4_k_cu_096db181_292744cuda3std6ranges3__45__cpo4swapE,(.L_10 - _ZN40_INTERNAL_bf854ae9_4_k_cu_096db181_292744cuda3std6ranges3__45__cpo4swapE)
_ZN40_INTERNAL_bf854ae9_4_k_cu_096db181_292744cuda3std6ranges3__45__cpo4swapE:
	.zero		1
.L_10:


//--------------------- .nv.constant0._ZN7cutlass13device_kernelINS_4gemm6kernel13GemmUniversalIN4cute5tupleIJiiiiEEENS1_10collective13CollectiveMmaINS1_35MainloopSm100TmaUmmaWarpSpecializedILi28ELi2ELi3ENS5_IJNS4_1CILi2EEENSA_ILi1EEESC_EEEEENS5_IJNSA_ILi256EEENSA_ILi160EEENSA_ILi32EEEEEEaNS5_IJlSC_lEEEaSJ_NS4_8TiledMMAINS4_8MMA_AtomIJNS4_21SM100_MMA_S8_2x1SM_SSIaaiLi256ELi160ELNS4_4UMMA5MajorE0ELSO_0ELNSN_8SaturateE0EEEEEENS4_6LayoutINS5_IJSC_SC_SC_EEENS5_IJNSA_ILi0EEESU_SU_EEEEENS5_IJNS4_10UnderscoreESX_SX_EEEEENS4_18SM100_TMA_2SM_LOADENS4_14ComposedLayoutINS4_7SwizzleILi1ELi4ELi3EEENS4_18smem_ptr_flag_bitsILi8EEENSS_INS5_IJNSA_ILi8EEESH_EEENS5_IJSH_SC_EEEEEEEvNS4_8identityES10_S1A_vS1B_EENS_8epilogue10collective18CollectiveEpilogueINS1D_23Sm100TmaWarpSpecializedILi1ELi1ELi160ELb0ELb0EEEJNS5_IJNSA_ILi128EEESG_SH_EEENS5_IJNSS_IS1I_SC_EENSS_ISG_SC_EEEEEaSJ_aSJ_NS1D_6fusion15FusionCallbacksIS1H_NS1N_17LinearCombinationIaiaiLNS_15FloatRoundStyleE2EEES1J_S1M_JEEENS4_5SM1004TMEM4LOAD26SM100_TMEM_LOAD_32dp32b32xENS4_13SM90_TMA_LOADES1A_NS4_39AutoVectorizingCopyWithAssumedAlignmentILi128EEENS4_14SM90_TMA_STOREES1A_S1Z_S1Z_EEEvvEEEEvNT_6ParamsE --------------------------
	.section	.nv.constant0._ZN7cutlass13device_kernelINS_4gemm6kernel13GemmUniversalIN4cute5tupleIJiiiiEEENS1_10collective13CollectiveMmaINS1_35MainloopSm100TmaUmmaWarpSpecializedILi28ELi2ELi3ENS5_IJNS4_1CILi2EEENSA_ILi1EEESC_EEEEENS5_IJNSA_ILi256EEENSA_ILi160EEENSA_ILi32EEEEEEaNS5_IJlSC_lEEEaSJ_NS4_8TiledMMAINS4_8MMA_AtomIJNS4_21SM100_MMA_S8_2x1SM_SSIaaiLi256ELi160ELNS4_4UMMA5MajorE0ELSO_0ELNSN_8SaturateE0EEEEEENS4_6LayoutINS5_IJSC_SC_SC_EEENS5_IJNSA_ILi0EEESU_SU_EEEEENS5_IJNS4_10UnderscoreESX_SX_EEEEENS4_18SM100_TMA_2SM_LOADENS4_14ComposedLayoutINS4_7SwizzleILi1ELi4ELi3EEENS4_18smem_ptr_flag_bitsILi8EEENSS_INS5_IJNSA_ILi8EEESH_EEENS5_IJSH_SC_EEEEEEEvNS4_8identityES10_S1A_vS1B_EENS_8epilogue10collective18CollectiveEpilogueINS1D_23Sm100TmaWarpSpecializedILi1ELi1ELi160ELb0ELb0EEEJNS5_IJNSA_ILi128EEESG_SH_EEENS5_IJNSS_IS1I_SC_EENSS_ISG_SC_EEEEEaSJ_aSJ_NS1D_6fusion15FusionCallbacksIS1H_NS1N_17LinearCombinationIaiaiLNS_15FloatRoundStyleE2EEES1J_S1M_JEEENS4_5SM1004TMEM4LOAD26SM100_TMEM_LOAD_32dp32b32xENS4_13SM90_TMA_LOADES1A_NS4_39AutoVectorizingCopyWithAssumedAlignmentILi128EEENS4_14SM90_TMA_STOREES1A_S1Z_S1Z_EEEvvEEEEvNT_6ParamsE,"a",@progbits
	.sectionflags	@""
	.align	4
.nv.constant0._ZN7cutlass13device_kernelINS_4gemm6kernel13GemmUniversalIN4cute5tupleIJiiiiEEENS1_10collective13CollectiveMmaINS1_35MainloopSm100TmaUmmaWarpSpecializedILi28ELi2ELi3ENS5_IJNS4_1CILi2EEENSA_ILi1EEESC_EEEEENS5_IJNSA_ILi256EEENSA_ILi160EEENSA_ILi32EEEEEEaNS5_IJlSC_lEEEaSJ_NS4_8TiledMMAINS4_8MMA_AtomIJNS4_21SM100_MMA_S8_2x1SM_SSIaaiLi256ELi160ELNS4_4UMMA5MajorE0ELSO_0ELNSN_8SaturateE0EEEEEENS4_6LayoutINS5_IJSC_SC_SC_EEENS5_IJNSA_ILi0EEESU_SU_EEEEENS5_IJNS4_10UnderscoreESX_SX_EEEEENS4_18SM100_TMA_2SM_LOADENS4_14ComposedLayoutINS4_7SwizzleILi1ELi4ELi3EEENS4_18smem_ptr_flag_bitsILi8EEENSS_INS5_IJNSA_ILi8EEESH_EEENS5_IJSH_SC_EEEEEEEvNS4_8identityES10_S1A_vS1B_EENS_8epilogue10collective18CollectiveEpilogueINS1D_23Sm100TmaWarpSpecializedILi1ELi1ELi160ELb0ELb0EEEJNS5_IJNSA_ILi128EEESG_SH_EEENS5_IJNSS_IS1I_SC_EENSS_ISG_SC_EEEEEaSJ_aSJ_NS1D_6fusion15FusionCallbacksIS1H_NS1N_17LinearCombinationIaiaiLNS_15FloatRoundStyleE2EEES1J_S1M_JEEENS4_5SM1004TMEM4LOAD26SM100_TMEM_LOAD_32dp32b32xENS4_13SM90_TMA_LOADES1A_NS4_39AutoVectorizingCopyWithAssumedAlignmentILi128EEENS4_14SM90_TMA_STOREES1A_S1Z_S1Z_EEEvvEEEEvNT_6ParamsE:
	.zero		2944


//--------------------- SYMBOLS --------------------------

	.type		.nv.reservedSmem.offset0,@object
	.size		.nv.reservedSmem.offset0,0x4
	.type		.nv.reservedSmem.cap,@object
	.size		.nv.reservedSmem.cap,0x4
	.type		__assertfail,@function
